//
// Generated by NVIDIA NVVM Compiler
//
// Compiler Build ID: CL-36424714
// Cuda compilation tools, release 13.0, V13.0.88
// Based on NVVM 20.0.0
//

.version 9.0
.target sm_100
.address_size 64

	// .globl	_Z11adam_kernelPdPKdS_S_idddddd

.visible .entry _Z11adam_kernelPdPKdS_S_idddddd(
	.param .u64 .ptr .align 1 _Z11adam_kernelPdPKdS_S_idddddd_param_0,
	.param .u64 .ptr .align 1 _Z11adam_kernelPdPKdS_S_idddddd_param_1,
	.param .u64 .ptr .align 1 _Z11adam_kernelPdPKdS_S_idddddd_param_2,
	.param .u64 .ptr .align 1 _Z11adam_kernelPdPKdS_S_idddddd_param_3,
	.param .u32 _Z11adam_kernelPdPKdS_S_idddddd_param_4,
	.param .f64 _Z11adam_kernelPdPKdS_S_idddddd_param_5,
	.param .f64 _Z11adam_kernelPdPKdS_S_idddddd_param_6,
	.param .f64 _Z11adam_kernelPdPKdS_S_idddddd_param_7,
	.param .f64 _Z11adam_kernelPdPKdS_S_idddddd_param_8,
	.param .f64 _Z11adam_kernelPdPKdS_S_idddddd_param_9,
	.param .f64 _Z11adam_kernelPdPKdS_S_idddddd_param_10
)
{
	.reg .pred 	%p<2>;
	.reg .b32 	%r<6>;
	.reg .b64 	%rd<16>;
	.reg .b64 	%fd<30>;

	ld.param.u64 	%rd2, [_Z11adam_kernelPdPKdS_S_idddddd_param_1];
	ld.param.u64 	%rd4, [_Z11adam_kernelPdPKdS_S_idddddd_param_3];
	ld.param.u32 	%r2, [_Z11adam_kernelPdPKdS_S_idddddd_param_4];
	ld.param.f64 	%fd1, [_Z11adam_kernelPdPKdS_S_idddddd_param_5];
	ld.param.f64 	%fd2, [_Z11adam_kernelPdPKdS_S_idddddd_param_6];
	ld.param.f64 	%fd4, [_Z11adam_kernelPdPKdS_S_idddddd_param_8];
	ld.param.f64 	%fd5, [_Z11adam_kernelPdPKdS_S_idddddd_param_9];
	ld.param.f64 	%fd6, [_Z11adam_kernelPdPKdS_S_idddddd_param_10];
	mov.u32 	%r3, %ctaid.x;
	mov.u32 	%r4, %ntid.x;
	mov.u32 	%r5, %tid.x;
	mad.lo.s32 	%r1, %r3, %r4, %r5;
	setp.ge.s32 	%p1, %r1, %r2;
	@%p1 bra 	$L__BB0_2;
	ld.param.f64 	%fd29, [_Z11adam_kernelPdPKdS_S_idddddd_param_7];
	ld.param.u64 	%rd15, [_Z11adam_kernelPdPKdS_S_idddddd_param_2];
	ld.param.u64 	%rd14, [_Z11adam_kernelPdPKdS_S_idddddd_param_0];
	cvta.to.global.u64 	%rd5, %rd15;
	cvta.to.global.u64 	%rd6, %rd4;
	cvta.to.global.u64 	%rd7, %rd2;
	cvta.to.global.u64 	%rd8, %rd14;
	mul.wide.s32 	%rd9, %r1, 8;
	add.s64 	%rd10, %rd5, %rd9;
	ld.global.f64 	%fd7, [%rd10];
	add.s64 	%rd11, %rd6, %rd9;
	ld.global.f64 	%fd8, [%rd11];
	add.s64 	%rd12, %rd7, %rd9;
	ld.global.f64 	%fd9, [%rd12];
	mov.f64 	%fd10, 0d3FF0000000000000;
	sub.f64 	%fd11, %fd10, %fd1;
	mul.f64 	%fd12, %fd11, %fd9;
	fma.rn.f64 	%fd13, %fd1, %fd7, %fd12;
	mov.f64 	%fd14, 0d3FF3333333333333;
	sub.f64 	%fd15, %fd14, %fd2;
	mul.f64 	%fd16, %fd15, %fd9;
	mul.f64 	%fd17, %fd9, %fd16;
	fma.rn.f64 	%fd18, %fd2, %fd8, %fd17;
	sub.f64 	%fd19, %fd10, %fd5;
	div.rn.f64 	%fd20, %fd13, %fd19;
	sub.f64 	%fd21, %fd10, %fd6;
	div.rn.f64 	%fd22, %fd18, %fd21;
	mul.f64 	%fd23, %fd4, %fd20;
	sqrt.rn.f64 	%fd24, %fd22;
	add.f64 	%fd25, %fd29, %fd24;
	div.rn.f64 	%fd26, %fd23, %fd25;
	add.s64 	%rd13, %rd8, %rd9;
	ld.global.f64 	%fd27, [%rd13];
	sub.f64 	%fd28, %fd27, %fd26;
	st.global.f64 	[%rd13], %fd28;
	st.global.f64 	[%rd10], %fd13;
	st.global.f64 	[%rd11], %fd18;
$L__BB0_2:
	ret;

}
	// .globl	_Z29gcn_forward_relu_fused_kernelPdPKdi
.visible .entry _Z29gcn_forward_relu_fused_kernelPdPKdi(
	.param .u64 .ptr .align 1 _Z29gcn_forward_relu_fused_kernelPdPKdi_param_0,
	.param .u64 .ptr .align 1 _Z29gcn_forward_relu_fused_kernelPdPKdi_param_1,
	.param .u32 _Z29gcn_forward_relu_fused_kernelPdPKdi_param_2
)
{
	.reg .pred 	%p<2>;
	.reg .b32 	%r<6>;
	.reg .b64 	%rd<8>;
	.reg .b64 	%fd<3>;

	ld.param.u64 	%rd1, [_Z29gcn_forward_relu_fused_kernelPdPKdi_param_0];
	ld.param.u64 	%rd2, [_Z29gcn_forward_relu_fused_kernelPdPKdi_param_1];
	ld.param.u32 	%r2, [_Z29gcn_forward_relu_fused_kernelPdPKdi_param_2];
	mov.u32 	%r3, %ctaid.x;
	mov.u32 	%r4, %ntid.x;
	mov.u32 	%r5, %tid.x;
	mad.lo.s32 	%r1, %r3, %r4, %r5;
	setp.ge.s32 	%p1, %r1, %r2;
	@%p1 bra 	$L__BB1_2;
	cvta.to.global.u64 	%rd3, %rd2;
	cvta.to.global.u64 	%rd4, %rd1;
	mul.wide.s32 	%rd5, %r1, 8;
	add.s64 	%rd6, %rd3, %rd5;
	ld.global.f64 	%fd1, [%rd6];
	max.f64 	%fd2, %fd1, 0d0000000000000000;
	add.s64 	%rd7, %rd4, %rd5;
	st.global.f64 	[%rd7], %fd2;
$L__BB1_2:
	ret;

}
	// .globl	_Z33softmax_cross_entropy_grad_kernelPKdPKiPdii
.visible .entry _Z33softmax_cross_entropy_grad_kernelPKdPKiPdii(
	.param .u64 .ptr .align 1 _Z33softmax_cross_entropy_grad_kernelPKdPKiPdii_param_0,
	.param .u64 .ptr .align 1 _Z33softmax_cross_entropy_grad_kernelPKdPKiPdii_param_1,
	.param .u64 .ptr .align 1 _Z33softmax_cross_entropy_grad_kernelPKdPKiPdii_param_2,
	.param .u32 _Z33softmax_cross_entropy_grad_kernelPKdPKiPdii_param_3,
	.param .u32 _Z33softmax_cross_entropy_grad_kernelPKdPKiPdii_param_4
)
{
	.reg .pred 	%p<49>;
	.reg .b32 	%r<145>;
	.reg .b32 	%f<7>;
	.reg .b64 	%rd<36>;
	.reg .b64 	%fd<221>;

	ld.param.u64 	%rd15, [_Z33softmax_cross_entropy_grad_kernelPKdPKiPdii_param_0];
	ld.param.u64 	%rd14, [_Z33softmax_cross_entropy_grad_kernelPKdPKiPdii_param_1];
	ld.param.u64 	%rd16, [_Z33softmax_cross_entropy_grad_kernelPKdPKiPdii_param_2];
	ld.param.u32 	%r60, [_Z33softmax_cross_entropy_grad_kernelPKdPKiPdii_param_3];
	ld.param.u32 	%r59, [_Z33softmax_cross_entropy_grad_kernelPKdPKiPdii_param_4];
	cvta.to.global.u64 	%rd1, %rd15;
	cvta.to.global.u64 	%rd2, %rd16;
	mov.u32 	%r61, %ctaid.x;
	mov.u32 	%r62, %ntid.x;
	mov.u32 	%r63, %tid.x;
	mad.lo.s32 	%r1, %r61, %r62, %r63;
	setp.ge.s32 	%p1, %r1, %r60;
	@%p1 bra 	$L__BB2_70;
	mul.lo.s32 	%r2, %r59, %r1;
	setp.lt.s32 	%p2, %r59, 1;
	mov.f64 	%fd212, 0dC1CDCD6500000000;
	@%p2 bra 	$L__BB2_14;
	and.b32  	%r3, %r59, 15;
	setp.lt.u32 	%p3, %r59, 16;
	mov.f64 	%fd212, 0dC1CDCD6500000000;
	mov.b32 	%r130, 0;
	@%p3 bra 	$L__BB2_5;
	and.b32  	%r130, %r59, 2147483632;
	neg.s32 	%r136, %r130;
	add.s64 	%rd3, %rd1, 64;
	mov.f64 	%fd212, 0dC1CDCD6500000000;
	mov.u32 	%r135, %r2;
$L__BB2_4:
	.pragma "nounroll";
	mul.wide.s32 	%rd17, %r135, 8;
	add.s64 	%rd18, %rd3, %rd17;
	ld.global.f64 	%fd55, [%rd18+-64];
	max.f64 	%fd56, %fd212, %fd55;
	ld.global.f64 	%fd57, [%rd18+-56];
	max.f64 	%fd58, %fd56, %fd57;
	ld.global.f64 	%fd59, [%rd18+-48];
	max.f64 	%fd60, %fd58, %fd59;
	ld.global.f64 	%fd61, [%rd18+-40];
	max.f64 	%fd62, %fd60, %fd61;
	ld.global.f64 	%fd63, [%rd18+-32];
	max.f64 	%fd64, %fd62, %fd63;
	ld.global.f64 	%fd65, [%rd18+-24];
	max.f64 	%fd66, %fd64, %fd65;
	ld.global.f64 	%fd67, [%rd18+-16];
	max.f64 	%fd68, %fd66, %fd67;
	ld.global.f64 	%fd69, [%rd18+-8];
	max.f64 	%fd70, %fd68, %fd69;
	ld.global.f64 	%fd71, [%rd18];
	max.f64 	%fd72, %fd70, %fd71;
	ld.global.f64 	%fd73, [%rd18+8];
	max.f64 	%fd74, %fd72, %fd73;
	ld.global.f64 	%fd75, [%rd18+16];
	max.f64 	%fd76, %fd74, %fd75;
	ld.global.f64 	%fd77, [%rd18+24];
	max.f64 	%fd78, %fd76, %fd77;
	ld.global.f64 	%fd79, [%rd18+32];
	max.f64 	%fd80, %fd78, %fd79;
	ld.global.f64 	%fd81, [%rd18+40];
	max.f64 	%fd82, %fd80, %fd81;
	ld.global.f64 	%fd83, [%rd18+48];
	max.f64 	%fd84, %fd82, %fd83;
	ld.global.f64 	%fd85, [%rd18+56];
	max.f64 	%fd212, %fd84, %fd85;
	add.s32 	%r136, %r136, 16;
	add.s32 	%r135, %r135, 16;
	setp.eq.s32 	%p4, %r136, 0;
	@%p4 bra 	$L__BB2_5;
	bra.uni 	$L__BB2_4;
$L__BB2_5:
	setp.eq.s32 	%p5, %r3, 0;
	@%p5 bra 	$L__BB2_14;
	and.b32  	%r7, %r59, 7;
	setp.lt.u32 	%p6, %r3, 8;
	@%p6 bra 	$L__BB2_8;
	add.s32 	%r65, %r130, %r2;
	mul.wide.s32 	%rd19, %r65, 8;
	add.s64 	%rd20, %rd1, %rd19;
	ld.global.f64 	%fd87, [%rd20];
	max.f64 	%fd88, %fd212, %fd87;
	ld.global.f64 	%fd89, [%rd20+8];
	max.f64 	%fd90, %fd88, %fd89;
	ld.global.f64 	%fd91, [%rd20+16];
	max.f64 	%fd92, %fd90, %fd91;
	ld.global.f64 	%fd93, [%rd20+24];
	max.f64 	%fd94, %fd92, %fd93;
	ld.global.f64 	%fd95, [%rd20+32];
	max.f64 	%fd96, %fd94, %fd95;
	ld.global.f64 	%fd97, [%rd20+40];
	max.f64 	%fd98, %fd96, %fd97;
	ld.global.f64 	%fd99, [%rd20+48];
	max.f64 	%fd100, %fd98, %fd99;
	ld.global.f64 	%fd101, [%rd20+56];
	max.f64 	%fd212, %fd100, %fd101;
	add.s32 	%r130, %r130, 8;
$L__BB2_8:
	setp.eq.s32 	%p7, %r7, 0;
	@%p7 bra 	$L__BB2_14;
	and.b32  	%r10, %r59, 3;
	setp.lt.u32 	%p8, %r7, 4;
	@%p8 bra 	$L__BB2_11;
	add.s32 	%r66, %r130, %r2;
	mul.wide.s32 	%rd21, %r66, 8;
	add.s64 	%rd22, %rd1, %rd21;
	ld.global.f64 	%fd103, [%rd22];
	max.f64 	%fd104, %fd212, %fd103;
	ld.global.f64 	%fd105, [%rd22+8];
	max.f64 	%fd106, %fd104, %fd105;
	ld.global.f64 	%fd107, [%rd22+16];
	max.f64 	%fd108, %fd106, %fd107;
	ld.global.f64 	%fd109, [%rd22+24];
	max.f64 	%fd212, %fd108, %fd109;
	add.s32 	%r130, %r130, 4;
$L__BB2_11:
	setp.eq.s32 	%p9, %r10, 0;
	@%p9 bra 	$L__BB2_14;
	add.s32 	%r134, %r130, %r2;
	neg.s32 	%r133, %r10;
$L__BB2_13:
	.pragma "nounroll";
	mul.wide.s32 	%rd23, %r134, 8;
	add.s64 	%rd24, %rd1, %rd23;
	ld.global.f64 	%fd110, [%rd24];
	max.f64 	%fd212, %fd212, %fd110;
	add.s32 	%r134, %r134, 1;
	add.s32 	%r133, %r133, 1;
	setp.ne.s32 	%p10, %r133, 0;
	@%p10 bra 	$L__BB2_13;
$L__BB2_14:
	setp.lt.s32 	%p11, %r59, 1;
	mov.f64 	%fd217, 0d0000000000000000;
	@%p11 bra 	$L__BB2_29;
	setp.eq.s32 	%p12, %r59, 1;
	mov.f64 	%fd217, 0d0000000000000000;
	mov.b32 	%r137, 0;
	@%p12 bra 	$L__BB2_24;
	and.b32  	%r137, %r59, 2147483646;
	neg.s32 	%r139, %r137;
	add.s64 	%rd4, %rd2, 8;
	mov.f64 	%fd217, 0d0000000000000000;
	mov.u32 	%r138, %r2;
$L__BB2_17:
	mul.wide.s32 	%rd7, %r138, 8;
	add.s64 	%rd25, %rd1, %rd7;
	add.s64 	%rd8, %rd25, 8;
	ld.global.f64 	%fd115, [%rd25];
	sub.f64 	%fd24, %fd115, %fd212;
	fma.rn.f64 	%fd116, %fd24, 0d3FF71547652B82FE, 0d4338000000000000;
	{
	.reg .b32 %temp; 
	mov.b64 	{%r34, %temp}, %fd116;
	}
	mov.f64 	%fd117, 0dC338000000000000;
	add.rn.f64 	%fd118, %fd116, %fd117;
	fma.rn.f64 	%fd119, %fd118, 0dBFE62E42FEFA39EF, %fd24;
	fma.rn.f64 	%fd120, %fd118, 0dBC7ABC9E3B39803F, %fd119;
	fma.rn.f64 	%fd121, %fd120, 0d3E5ADE1569CE2BDF, 0d3E928AF3FCA213EA;
	fma.rn.f64 	%fd122, %fd121, %fd120, 0d3EC71DEE62401315;
	fma.rn.f64 	%fd123, %fd122, %fd120, 0d3EFA01997C89EB71;
	fma.rn.f64 	%fd124, %fd123, %fd120, 0d3F2A01A014761F65;
	fma.rn.f64 	%fd125, %fd124, %fd120, 0d3F56C16C1852B7AF;
	fma.rn.f64 	%fd126, %fd125, %fd120, 0d3F81111111122322;
	fma.rn.f64 	%fd127, %fd126, %fd120, 0d3FA55555555502A1;
	fma.rn.f64 	%fd128, %fd127, %fd120, 0d3FC5555555555511;
	fma.rn.f64 	%fd129, %fd128, %fd120, 0d3FE000000000000B;
	fma.rn.f64 	%fd130, %fd129, %fd120, 0d3FF0000000000000;
	fma.rn.f64 	%fd131, %fd130, %fd120, 0d3FF0000000000000;
	{
	.reg .b32 %temp; 
	mov.b64 	{%r35, %temp}, %fd131;
	}
	{
	.reg .b32 %temp; 
	mov.b64 	{%temp, %r36}, %fd131;
	}
	shl.b32 	%r68, %r34, 20;
	add.s32 	%r69, %r68, %r36;
	mov.b64 	%fd219, {%r35, %r69};
	{
	.reg .b32 %temp; 
	mov.b64 	{%temp, %r70}, %fd24;
	}
	mov.b32 	%f4, %r70;
	abs.f32 	%f2, %f4;
	setp.lt.f32 	%p13, %f2, 0f4086232B;
	@%p13 bra 	$L__BB2_20;
	setp.lt.f64 	%p14, %fd24, 0d0000000000000000;
	add.f64 	%fd132, %fd24, 0d7FF0000000000000;
	selp.f64 	%fd219, 0d0000000000000000, %fd132, %p14;
	setp.geu.f32 	%p15, %f2, 0f40874800;
	@%p15 bra 	$L__BB2_20;
	shr.u32 	%r71, %r34, 31;
	add.s32 	%r72, %r34, %r71;
	shr.s32 	%r73, %r72, 1;
	shl.b32 	%r74, %r73, 20;
	add.s32 	%r75, %r36, %r74;
	mov.b64 	%fd133, {%r35, %r75};
	sub.s32 	%r76, %r34, %r73;
	shl.b32 	%r77, %r76, 20;
	add.s32 	%r78, %r77, 1072693248;
	mov.b32 	%r79, 0;
	mov.b64 	%fd134, {%r79, %r78};
	mul.f64 	%fd219, %fd134, %fd133;
$L__BB2_20:
	add.s64 	%rd9, %rd4, %rd7;
	st.global.f64 	[%rd9+-8], %fd219;
	add.f64 	%fd29, %fd217, %fd219;
	ld.global.f64 	%fd135, [%rd8];
	sub.f64 	%fd30, %fd135, %fd212;
	fma.rn.f64 	%fd136, %fd30, 0d3FF71547652B82FE, 0d4338000000000000;
	{
	.reg .b32 %temp; 
	mov.b64 	{%r37, %temp}, %fd136;
	}
	mov.f64 	%fd137, 0dC338000000000000;
	add.rn.f64 	%fd138, %fd136, %fd137;
	fma.rn.f64 	%fd139, %fd138, 0dBFE62E42FEFA39EF, %fd30;
	fma.rn.f64 	%fd140, %fd138, 0dBC7ABC9E3B39803F, %fd139;
	fma.rn.f64 	%fd141, %fd140, 0d3E5ADE1569CE2BDF, 0d3E928AF3FCA213EA;
	fma.rn.f64 	%fd142, %fd141, %fd140, 0d3EC71DEE62401315;
	fma.rn.f64 	%fd143, %fd142, %fd140, 0d3EFA01997C89EB71;
	fma.rn.f64 	%fd144, %fd143, %fd140, 0d3F2A01A014761F65;
	fma.rn.f64 	%fd145, %fd144, %fd140, 0d3F56C16C1852B7AF;
	fma.rn.f64 	%fd146, %fd145, %fd140, 0d3F81111111122322;
	fma.rn.f64 	%fd147, %fd146, %fd140, 0d3FA55555555502A1;
	fma.rn.f64 	%fd148, %fd147, %fd140, 0d3FC5555555555511;
	fma.rn.f64 	%fd149, %fd148, %fd140, 0d3FE000000000000B;
	fma.rn.f64 	%fd150, %fd149, %fd140, 0d3FF0000000000000;
	fma.rn.f64 	%fd151, %fd150, %fd140, 0d3FF0000000000000;
	{
	.reg .b32 %temp; 
	mov.b64 	{%r38, %temp}, %fd151;
	}
	{
	.reg .b32 %temp; 
	mov.b64 	{%temp, %r39}, %fd151;
	}
	shl.b32 	%r80, %r37, 20;
	add.s32 	%r81, %r80, %r39;
	mov.b64 	%fd220, {%r38, %r81};
	{
	.reg .b32 %temp; 
	mov.b64 	{%temp, %r82}, %fd30;
	}
	mov.b32 	%f5, %r82;
	abs.f32 	%f3, %f5;
	setp.lt.f32 	%p16, %f3, 0f4086232B;
	@%p16 bra 	$L__BB2_23;
	setp.lt.f64 	%p17, %fd30, 0d0000000000000000;
	add.f64 	%fd152, %fd30, 0d7FF0000000000000;
	selp.f64 	%fd220, 0d0000000000000000, %fd152, %p17;
	setp.geu.f32 	%p18, %f3, 0f40874800;
	@%p18 bra 	$L__BB2_23;
	shr.u32 	%r83, %r37, 31;
	add.s32 	%r84, %r37, %r83;
	shr.s32 	%r85, %r84, 1;
	shl.b32 	%r86, %r85, 20;
	add.s32 	%r87, %r39, %r86;
	mov.b64 	%fd153, {%r38, %r87};
	sub.s32 	%r88, %r37, %r85;
	shl.b32 	%r89, %r88, 20;
	add.s32 	%r90, %r89, 1072693248;
	mov.b32 	%r91, 0;
	mov.b64 	%fd154, {%r91, %r90};
	mul.f64 	%fd220, %fd154, %fd153;
$L__BB2_23:
	st.global.f64 	[%rd9], %fd220;
	add.f64 	%fd217, %fd29, %fd220;
	add.s32 	%r139, %r139, 2;
	add.s32 	%r138, %r138, 2;
	setp.eq.s32 	%p19, %r139, 0;
	@%p19 bra 	$L__BB2_24;
	bra.uni 	$L__BB2_17;
$L__BB2_24:
	and.b32  	%r92, %r59, 1;
	setp.eq.b32 	%p20, %r92, 1;
	not.pred 	%p21, %p20;
	@%p21 bra 	$L__BB2_29;
	add.s32 	%r26, %r137, %r2;
	mul.wide.s32 	%rd26, %r26, 8;
	add.s64 	%rd27, %rd1, %rd26;
	ld.global.f64 	%fd155, [%rd27];
	sub.f64 	%fd16, %fd155, %fd212;
	fma.rn.f64 	%fd156, %fd16, 0d3FF71547652B82FE, 0d4338000000000000;
	{
	.reg .b32 %temp; 
	mov.b64 	{%r27, %temp}, %fd156;
	}
	mov.f64 	%fd157, 0dC338000000000000;
	add.rn.f64 	%fd158, %fd156, %fd157;
	fma.rn.f64 	%fd159, %fd158, 0dBFE62E42FEFA39EF, %fd16;
	fma.rn.f64 	%fd160, %fd158, 0dBC7ABC9E3B39803F, %fd159;
	fma.rn.f64 	%fd161, %fd160, 0d3E5ADE1569CE2BDF, 0d3E928AF3FCA213EA;
	fma.rn.f64 	%fd162, %fd161, %fd160, 0d3EC71DEE62401315;
	fma.rn.f64 	%fd163, %fd162, %fd160, 0d3EFA01997C89EB71;
	fma.rn.f64 	%fd164, %fd163, %fd160, 0d3F2A01A014761F65;
	fma.rn.f64 	%fd165, %fd164, %fd160, 0d3F56C16C1852B7AF;
	fma.rn.f64 	%fd166, %fd165, %fd160, 0d3F81111111122322;
	fma.rn.f64 	%fd167, %fd166, %fd160, 0d3FA55555555502A1;
	fma.rn.f64 	%fd168, %fd167, %fd160, 0d3FC5555555555511;
	fma.rn.f64 	%fd169, %fd168, %fd160, 0d3FE000000000000B;
	fma.rn.f64 	%fd170, %fd169, %fd160, 0d3FF0000000000000;
	fma.rn.f64 	%fd171, %fd170, %fd160, 0d3FF0000000000000;
	{
	.reg .b32 %temp; 
	mov.b64 	{%r28, %temp}, %fd171;
	}
	{
	.reg .b32 %temp; 
	mov.b64 	{%temp, %r29}, %fd171;
	}
	shl.b32 	%r93, %r27, 20;
	add.s32 	%r94, %r93, %r29;
	mov.b64 	%fd216, {%r28, %r94};
	{
	.reg .b32 %temp; 
	mov.b64 	{%temp, %r95}, %fd16;
	}
	mov.b32 	%f6, %r95;
	abs.f32 	%f1, %f6;
	setp.lt.f32 	%p22, %f1, 0f4086232B;
	@%p22 bra 	$L__BB2_28;
	setp.lt.f64 	%p23, %fd16, 0d0000000000000000;
	add.f64 	%fd172, %fd16, 0d7FF0000000000000;
	selp.f64 	%fd216, 0d0000000000000000, %fd172, %p23;
	setp.geu.f32 	%p24, %f1, 0f40874800;
	@%p24 bra 	$L__BB2_28;
	shr.u32 	%r96, %r27, 31;
	add.s32 	%r97, %r27, %r96;
	shr.s32 	%r98, %r97, 1;
	shl.b32 	%r99, %r98, 20;
	add.s32 	%r100, %r29, %r99;
	mov.b64 	%fd173, {%r28, %r100};
	sub.s32 	%r101, %r27, %r98;
	shl.b32 	%r102, %r101, 20;
	add.s32 	%r103, %r102, 1072693248;
	mov.b32 	%r104, 0;
	mov.b64 	%fd174, {%r104, %r103};
	mul.f64 	%fd216, %fd174, %fd173;
$L__BB2_28:
	add.s64 	%rd29, %rd2, %rd26;
	st.global.f64 	[%rd29], %fd216;
	add.f64 	%fd217, %fd217, %fd216;
$L__BB2_29:
	setp.lt.s32 	%p25, %r59, 1;
	@%p25 bra 	$L__BB2_70;
	cvta.to.global.u64 	%rd30, %rd14;
	mul.wide.s32 	%rd31, %r1, 4;
	add.s64 	%rd5, %rd30, %rd31;
	and.b32  	%r30, %r59, 7;
	setp.lt.u32 	%p26, %r59, 8;
	mov.b32 	%r142, 0;
	@%p26 bra 	$L__BB2_49;
	and.b32  	%r142, %r59, 2147483640;
	add.s64 	%rd6, %rd2, 32;
	mov.b32 	%r141, 0;
	mov.u32 	%r140, %r2;
$L__BB2_32:
	.pragma "nounroll";
	mul.wide.s32 	%rd32, %r140, 8;
	add.s64 	%rd10, %rd6, %rd32;
	ld.global.f64 	%fd175, [%rd10+-32];
	div.rn.f64 	%fd36, %fd175, %fd217;
	st.global.f64 	[%rd10+-32], %fd36;
	ld.global.u32 	%r107, [%rd5];
	setp.ne.s32 	%p27, %r141, %r107;
	@%p27 bra 	$L__BB2_34;
	add.f64 	%fd176, %fd36, 0dBFF0000000000000;
	st.global.f64 	[%rd10+-32], %fd176;
$L__BB2_34:
	ld.global.f64 	%fd177, [%rd10+-24];
	div.rn.f64 	%fd37, %fd177, %fd217;
	st.global.f64 	[%rd10+-24], %fd37;
	ld.global.u32 	%r108, [%rd5];
	add.s32 	%r44, %r141, 1;
	setp.ne.s32 	%p28, %r44, %r108;
	@%p28 bra 	$L__BB2_36;
	add.f64 	%fd178, %fd37, 0dBFF0000000000000;
	st.global.f64 	[%rd10+-24], %fd178;
$L__BB2_36:
	ld.global.f64 	%fd179, [%rd10+-16];
	div.rn.f64 	%fd38, %fd179, %fd217;
	st.global.f64 	[%rd10+-16], %fd38;
	ld.global.u32 	%r109, [%rd5];
	add.s32 	%r45, %r44, 1;
	setp.ne.s32 	%p29, %r45, %r109;
	@%p29 bra 	$L__BB2_38;
	add.f64 	%fd180, %fd38, 0dBFF0000000000000;
	st.global.f64 	[%rd10+-16], %fd180;
$L__BB2_38:
	ld.global.f64 	%fd181, [%rd10+-8];
	div.rn.f64 	%fd39, %fd181, %fd217;
	st.global.f64 	[%rd10+-8], %fd39;
	ld.global.u32 	%r110, [%rd5];
	add.s32 	%r46, %r45, 1;
	setp.ne.s32 	%p30, %r46, %r110;
	@%p30 bra 	$L__BB2_40;
	add.f64 	%fd182, %fd39, 0dBFF0000000000000;
	st.global.f64 	[%rd10+-8], %fd182;
$L__BB2_40:
	ld.global.f64 	%fd183, [%rd10];
	div.rn.f64 	%fd40, %fd183, %fd217;
	st.global.f64 	[%rd10], %fd40;
	ld.global.u32 	%r111, [%rd5];
	add.s32 	%r47, %r46, 1;
	setp.ne.s32 	%p31, %r47, %r111;
	@%p31 bra 	$L__BB2_42;
	add.f64 	%fd184, %fd40, 0dBFF0000000000000;
	st.global.f64 	[%rd10], %fd184;
$L__BB2_42:
	ld.global.f64 	%fd185, [%rd10+8];
	div.rn.f64 	%fd41, %fd185, %fd217;
	st.global.f64 	[%rd10+8], %fd41;
	ld.global.u32 	%r112, [%rd5];
	add.s32 	%r48, %r47, 1;
	setp.ne.s32 	%p32, %r48, %r112;
	@%p32 bra 	$L__BB2_44;
	add.f64 	%fd186, %fd41, 0dBFF0000000000000;
	st.global.f64 	[%rd10+8], %fd186;
$L__BB2_44:
	ld.global.f64 	%fd187, [%rd10+16];
	div.rn.f64 	%fd42, %fd187, %fd217;
	st.global.f64 	[%rd10+16], %fd42;
	ld.global.u32 	%r113, [%rd5];
	add.s32 	%r49, %r48, 1;
	setp.ne.s32 	%p33, %r49, %r113;
	@%p33 bra 	$L__BB2_46;
	add.f64 	%fd188, %fd42, 0dBFF0000000000000;
	st.global.f64 	[%rd10+16], %fd188;
$L__BB2_46:
	ld.global.f64 	%fd189, [%rd10+24];
	div.rn.f64 	%fd43, %fd189, %fd217;
	st.global.f64 	[%rd10+24], %fd43;
	ld.global.u32 	%r114, [%rd5];
	add.s32 	%r50, %r49, 1;
	setp.ne.s32 	%p34, %r50, %r114;
	@%p34 bra 	$L__BB2_48;
	add.f64 	%fd190, %fd43, 0dBFF0000000000000;
	st.global.f64 	[%rd10+24], %fd190;
$L__BB2_48:
	add.s32 	%r140, %r140, 8;
	add.s32 	%r141, %r50, 1;
	setp.ne.s32 	%p35, %r141, %r142;
	@%p35 bra 	$L__BB2_32;
$L__BB2_49:
	setp.eq.s32 	%p36, %r30, 0;
	@%p36 bra 	$L__BB2_70;
	and.b32  	%r54, %r59, 3;
	setp.lt.u32 	%p37, %r30, 4;
	@%p37 bra 	$L__BB2_60;
	add.s32 	%r115, %r142, %r2;
	mul.wide.s32 	%rd33, %r115, 8;
	add.s64 	%rd11, %rd2, %rd33;
	ld.global.f64 	%fd191, [%rd11];
	div.rn.f64 	%fd44, %fd191, %fd217;
	st.global.f64 	[%rd11], %fd44;
	ld.global.u32 	%r116, [%rd5];
	setp.ne.s32 	%p38, %r142, %r116;
	@%p38 bra 	$L__BB2_53;
	add.f64 	%fd192, %fd44, 0dBFF0000000000000;
	st.global.f64 	[%rd11], %fd192;
$L__BB2_53:
	add.s32 	%r117, %r142, 1;
	ld.global.f64 	%fd193, [%rd11+8];
	div.rn.f64 	%fd45, %fd193, %fd217;
	st.global.f64 	[%rd11+8], %fd45;
	ld.global.u32 	%r118, [%rd5];
	setp.ne.s32 	%p39, %r117, %r118;
	@%p39 bra 	$L__BB2_55;
	add.f64 	%fd194, %fd45, 0dBFF0000000000000;
	st.global.f64 	[%rd11+8], %fd194;
$L__BB2_55:
	add.s32 	%r119, %r142, 2;
	ld.global.f64 	%fd195, [%rd11+16];
	div.rn.f64 	%fd46, %fd195, %fd217;
	st.global.f64 	[%rd11+16], %fd46;
	ld.global.u32 	%r120, [%rd5];
	setp.ne.s32 	%p40, %r119, %r120;
	@%p40 bra 	$L__BB2_57;
	add.f64 	%fd196, %fd46, 0dBFF0000000000000;
	st.global.f64 	[%rd11+16], %fd196;
$L__BB2_57:
	add.s32 	%r121, %r142, 3;
	ld.global.f64 	%fd197, [%rd11+24];
	div.rn.f64 	%fd47, %fd197, %fd217;
	st.global.f64 	[%rd11+24], %fd47;
	ld.global.u32 	%r122, [%rd5];
	setp.ne.s32 	%p41, %r121, %r122;
	@%p41 bra 	$L__BB2_59;
	add.f64 	%fd198, %fd47, 0dBFF0000000000000;
	st.global.f64 	[%rd11+24], %fd198;
$L__BB2_59:
	add.s32 	%r142, %r142, 4;
$L__BB2_60:
	setp.eq.s32 	%p42, %r54, 0;
	@%p42 bra 	$L__BB2_70;
	setp.eq.s32 	%p43, %r54, 1;
	@%p43 bra 	$L__BB2_67;
	add.s32 	%r123, %r142, %r2;
	mul.wide.s32 	%rd34, %r123, 8;
	add.s64 	%rd12, %rd2, %rd34;
	ld.global.f64 	%fd199, [%rd12];
	div.rn.f64 	%fd48, %fd199, %fd217;
	st.global.f64 	[%rd12], %fd48;
	ld.global.u32 	%r124, [%rd5];
	setp.ne.s32 	%p44, %r142, %r124;
	@%p44 bra 	$L__BB2_64;
	add.f64 	%fd200, %fd48, 0dBFF0000000000000;
	st.global.f64 	[%rd12], %fd200;
$L__BB2_64:
	add.s32 	%r125, %r142, 1;
	ld.global.f64 	%fd201, [%rd12+8];
	div.rn.f64 	%fd49, %fd201, %fd217;
	st.global.f64 	[%rd12+8], %fd49;
	ld.global.u32 	%r126, [%rd5];
	setp.ne.s32 	%p45, %r125, %r126;
	@%p45 bra 	$L__BB2_66;
	add.f64 	%fd202, %fd49, 0dBFF0000000000000;
	st.global.f64 	[%rd12+8], %fd202;
$L__BB2_66:
	add.s32 	%r142, %r142, 2;
$L__BB2_67:
	and.b32  	%r127, %r59, 1;
	setp.eq.b32 	%p46, %r127, 1;
	not.pred 	%p47, %p46;
	@%p47 bra 	$L__BB2_70;
	add.s32 	%r128, %r142, %r2;
	mul.wide.s32 	%rd35, %r128, 8;
	add.s64 	%rd13, %rd2, %rd35;
	ld.global.f64 	%fd203, [%rd13];
	div.rn.f64 	%fd50, %fd203, %fd217;
	st.global.f64 	[%rd13], %fd50;
	ld.global.u32 	%r129, [%rd5];
	setp.ne.s32 	%p48, %r142, %r129;
	@%p48 bra 	$L__BB2_70;
	add.f64 	%fd204, %fd50, 0dBFF0000000000000;
	st.global.f64 	[%rd13], %fd204;
$L__BB2_70:
	ret;

}
	// .globl	_Z28relu_derivative_fused_kernelPKdS0_Pdi
.visible .entry _Z28relu_derivative_fused_kernelPKdS0_Pdi(
	.param .u64 .ptr .align 1 _Z28relu_derivative_fused_kernelPKdS0_Pdi_param_0,
	.param .u64 .ptr .align 1 _Z28relu_derivative_fused_kernelPKdS0_Pdi_param_1,
	.param .u64 .ptr .align 1 _Z28relu_derivative_fused_kernelPKdS0_Pdi_param_2,
	.param .u32 _Z28relu_derivative_fused_kernelPKdS0_Pdi_param_3
)
{
	.reg .pred 	%p<3>;
	.reg .b32 	%r<6>;
	.reg .b64 	%rd<13>;
	.reg .b64 	%fd<6>;

	ld.param.u64 	%rd1, [_Z28relu_derivative_fused_kernelPKdS0_Pdi_param_0];
	ld.param.u64 	%rd2, [_Z28relu_derivative_fused_kernelPKdS0_Pdi_param_1];
	ld.param.u64 	%rd3, [_Z28relu_derivative_fused_kernelPKdS0_Pdi_param_2];
	ld.param.u32 	%r2, [_Z28relu_derivative_fused_kernelPKdS0_Pdi_param_3];
	mov.u32 	%r3, %ctaid.x;
	mov.u32 	%r4, %ntid.x;
	mov.u32 	%r5, %tid.x;
	mad.lo.s32 	%r1, %r3, %r4, %r5;
	setp.ge.s32 	%p1, %r1, %r2;
	@%p1 bra 	$L__BB3_4;
	cvta.to.global.u64 	%rd4, %rd1;
	mul.wide.s32 	%rd5, %r1, 8;
	add.s64 	%rd6, %rd4, %rd5;
	ld.global.f64 	%fd4, [%rd6];
	setp.leu.f64 	%p2, %fd4, 0d0000000000000000;
	mov.f64 	%fd5, 0d0000000000000000;
	@%p2 bra 	$L__BB3_3;
	cvta.to.global.u64 	%rd7, %rd2;
	add.s64 	%rd9, %rd7, %rd5;
	ld.global.f64 	%fd5, [%rd9];
$L__BB3_3:
	cvta.to.global.u64 	%rd10, %rd3;
	add.s64 	%rd12, %rd10, %rd5;
	st.global.f64 	[%rd12], %fd5;
$L__BB3_4:
	ret;

}


// ===== COMPILED SASS (sm_100) =====

	.target	sm_100

	.elftype	@"ET_EXEC"


//--------------------- .note.nv.tkinfo           --------------------------
	.section	.note.nv.tkinfo,"",@"SHT_NOTE"
	.sectionflags	@"SHF_NOTE_NV_TKINFO"
	.tkinfo
        /*0018*/ 	.word	0x00000002
        /*0030*/ 	.string	""
        /*0030*/ 	.string	"ptxas"
        /*0030*/ 	.string	"Cuda compilation tools, release 13.0, V13.0.88"
        /*0030*/ 	.string	"Build cuda_13.0.r13.0/compiler.36424714_0"
        /*0030*/ 	.string	"-arch sm_100 -m 64 "



//--------------------- .note.nv.cuinfo           --------------------------
	.section	.note.nv.cuinfo,"",@"SHT_NOTE"
	.sectionflags	@"SHF_NOTE_NV_CUINFO"
        /*0018*/ 	.short	0x0002
        /*001a*/ 	.short	0x0064
        /*001c*/ 	.short	0x0082
	.zero		2


//--------------------- .nv.info                  --------------------------
	.section	.nv.info,"",@"SHT_CUDA_INFO"
	.align	4


	//----- nvinfo : EIATTR_REGCOUNT
	.align		4
        /*0000*/ 	.byte	0x04, 0x2f
        /*0002*/ 	.short	(.L_1 - .L_0)
	.align		4
.L_0:
        /*0004*/ 	.word	index@(_Z11adam_kernelPdPKdS_S_idddddd)
        /*0008*/ 	.word	0x00000020


	//----- nvinfo : EIATTR_FRAME_SIZE
	.align		4
.L_1:
        /*000c*/ 	.byte	0x04, 0x11
        /*000e*/ 	.short	(.L_3 - .L_2)
	.align		4
.L_2:
        /*0010*/ 	.word	index@($__internal_2_$__cuda_sm20_dsqrt_rn_f64_mediumpath_v1)
        /*0014*/ 	.word	0x00000000


	//----- nvinfo : EIATTR_FRAME_SIZE
	.align		4
.L_3:
        /*0018*/ 	.byte	0x04, 0x11
        /*001a*/ 	.short	(.L_5 - .L_4)
	.align		4
.L_4:
        /*001c*/ 	.word	index@($__internal_1_$__cuda_sm20_div_rn_f64_full)
        /*0020*/ 	.word	0x00000000


	//----- nvinfo : EIATTR_FRAME_SIZE
	.align		4
.L_5:
        /*0024*/ 	.byte	0x04, 0x11
        /*0026*/ 	.short	(.L_7 - .L_6)
	.align		4
.L_6:
        /*0028*/ 	.word	index@(_Z11adam_kernelPdPKdS_S_idddddd)
        /*002c*/ 	.word	0x00000000


	//----- nvinfo : EIATTR_REGCOUNT
	.align		4
.L_7:
        /*0030*/ 	.byte	0x04, 0x2f
        /*0032*/ 	.short	(.L_9 - .L_8)
	.align		4
.L_8:
        /*0034*/ 	.word	index@(_Z29gcn_forward_relu_fused_kernelPdPKdi)
        /*0038*/ 	.word	0x00000010


	//----- nvinfo : EIATTR_FRAME_SIZE
	.align		4
.L_9:
        /*003c*/ 	.byte	0x04, 0x11
        /*003e*/ 	.short	(.L_11 - .L_10)
	.align		4
.L_10:
        /*0040*/ 	.word	index@(_Z29gcn_forward_relu_fused_kernelPdPKdi)
        /*0044*/ 	.word	0x00000000


	//----- nvinfo : EIATTR_REGCOUNT
	.align		4
.L_11:
        /*0048*/ 	.byte	0x04, 0x2f
        /*004a*/ 	.short	(.L_13 - .L_12)
	.align		4
.L_12:
        /*004c*/ 	.word	index@(_Z33softmax_cross_entropy_grad_kernelPKdPKiPdii)
        /*0050*/ 	.word	0x00000022


	//----- nvinfo : EIATTR_FRAME_SIZE
	.align		4
.L_13:
        /*0054*/ 	.byte	0x04, 0x11
        /*0056*/ 	.short	(.L_15 - .L_14)
	.align		4
.L_14:
        /*0058*/ 	.word	index@($__internal_0_$__cuda_sm20_div_rn_f64_full)
        /*005c*/ 	.word	0x00000000


	//----- nvinfo : EIATTR_FRAME_SIZE
	.align		4
.L_15:
        /*0060*/ 	.byte	0x04, 0x11
        /*0062*/ 	.short	(.L_17 - .L_16)
	.align		4
.L_16:
        /*0064*/ 	.word	index@(_Z33softmax_cross_entropy_grad_kernelPKdPKiPdii)
        /*0068*/ 	.word	0x00000000


	//----- nvinfo : EIATTR_REGCOUNT
	.align		4
.L_17:
        /*006c*/ 	.byte	0x04, 0x2f
        /*006e*/ 	.short	(.L_19 - .L_18)
	.align		4
.L_18:
        /*0070*/ 	.word	index@(_Z28relu_derivative_fused_kernelPKdS0_Pdi)
        /*0074*/ 	.word	0x0000000c


	//----- nvinfo : EIATTR_FRAME_SIZE
	.align		4
.L_19:
        /*0078*/ 	.byte	0x04, 0x11
        /*007a*/ 	.short	(.L_21 - .L_20)
	.align		4
.L_20:
        /*007c*/ 	.word	index@(_Z28relu_derivative_fused_kernelPKdS0_Pdi)
        /*0080*/ 	.word	0x00000000


	//----- nvinfo : EIATTR_MIN_STACK_SIZE
	.align		4
.L_21:
        /*0084*/ 	.byte	0x04, 0x12
        /*0086*/ 	.short	(.L_23 - .L_22)
	.align		4
.L_22:
        /*0088*/ 	.word	index@(_Z28relu_derivative_fused_kernelPKdS0_Pdi)
        /*008c*/ 	.word	0x00000000


	//----- nvinfo : EIATTR_MIN_STACK_SIZE
	.align		4
.L_23:
        /*0090*/ 	.byte	0x04, 0x12
        /*0092*/ 	.short	(.L_25 - .L_24)
	.align		4
.L_24:
        /*0094*/ 	.word	index@(_Z33softmax_cross_entropy_grad_kernelPKdPKiPdii)
        /*0098*/ 	.word	0x00000000


	//----- nvinfo : EIATTR_MIN_STACK_SIZE
	.align		4
.L_25:
        /*009c*/ 	.byte	0x04, 0x12
        /*009e*/ 	.short	(.L_27 - .L_26)
	.align		4
.L_26:
        /*00a0*/ 	.word	index@(_Z29gcn_forward_relu_fused_kernelPdPKdi)
        /*00a4*/ 	.word	0x00000000


	//----- nvinfo : EIATTR_MIN_STACK_SIZE
	.align		4
.L_27:
        /*00a8*/ 	.byte	0x04, 0x12
        /*00aa*/ 	.short	(.L_29 - .L_28)
	.align		4
.L_28:
        /*00ac*/ 	.word	index@(_Z11adam_kernelPdPKdS_S_idddddd)
        /*00b0*/ 	.word	0x00000000
.L_29:


//--------------------- .nv.compat                --------------------------
	.section	.nv.compat,"",@"SHT_CUDA_COMPAT_INFO"
	.align	4
        /*0000*/ 	.byte	0x02, 0x09, 0x00, 0x00, 0x02, 0x02, 0x01, 0x00, 0x02, 0x05, 0x05, 0x00, 0x03, 0x07, 0x01, 0x01
        /*0010*/ 	.byte	0x02, 0x03, 0x00, 0x00, 0x02, 0x06, 0x01, 0x00, 0x04, 0x0b, 0x08, 0x00, 0x01, 0x00, 0x00, 0x00
        /*0020*/ 	.byte	0x00, 0x00, 0x00, 0x00


//--------------------- .nv.info._Z28relu_derivative_fused_kernelPKdS0_Pdi --------------------------
	.section	.nv.info._Z28relu_derivative_fused_kernelPKdS0_Pdi,"",@"SHT_CUDA_INFO"
	.sectionflags	@""
	.align	4


	//----- nvinfo : EIATTR_CUDA_API_VERSION
	.align		4
        /*0000*/ 	.byte	0x04, 0x37
        /*0002*/ 	.short	(.L_31 - .L_30)
.L_30:
        /*0004*/ 	.word	0x00000082


	//----- nvinfo : EIATTR_KPARAM_INFO
	.align		4
.L_31:
        /*0008*/ 	.byte	0x04, 0x17
        /*000a*/ 	.short	(.L_33 - .L_32)
.L_32:
        /*000c*/ 	.word	0x00000000
        /*0010*/ 	.short	0x0003
        /*0012*/ 	.short	0x0018
        /*0014*/ 	.byte	0x00, 0xf0, 0x11, 0x00


	//----- nvinfo : EIATTR_KPARAM_INFO
	.align		4
.L_33:
        /*0018*/ 	.byte	0x04, 0x17
        /*001a*/ 	.short	(.L_35 - .L_34)
.L_34:
        /*001c*/ 	.word	0x00000000
        /*0020*/ 	.short	0x0002
        /*0022*/ 	.short	0x0010
        /*0024*/ 	.byte	0x00, 0xf5, 0x21, 0x00


	//----- nvinfo : EIATTR_KPARAM_INFO
	.align		4
.L_35:
        /*0028*/ 	.byte	0x04, 0x17
        /*002a*/ 	.short	(.L_37 - .L_36)
.L_36:
        /*002c*/ 	.word	0x00000000
        /*0030*/ 	.short	0x0001
        /*0032*/ 	.short	0x0008
        /*0034*/ 	.byte	0x00, 0xf5, 0x21, 0x00


	//----- nvinfo : EIATTR_KPARAM_INFO
	.align		4
.L_37:
        /*0038*/ 	.byte	0x04, 0x17
        /*003a*/ 	.short	(.L_39 - .L_38)
.L_38:
        /*003c*/ 	.word	0x00000000
        /*0040*/ 	.short	0x0000
        /*0042*/ 	.short	0x0000
        /*0044*/ 	.byte	0x00, 0xf5, 0x21, 0x00


	//----- nvinfo : EIATTR_SPARSE_MMA_MASK
	.align		4
.L_39:
        /*0048*/ 	.byte	0x03, 0x50
        /*004a*/ 	.short	0x0000


	//----- nvinfo : EIATTR_MAXREG_COUNT
	.align		4
        /*004c*/ 	.byte	0x03, 0x1b
        /*004e*/ 	.short	0x00ff


	//----- nvinfo : EIATTR_MERCURY_ISA_VERSION
	.align		4
        /*0050*/ 	.byte	0x03, 0x5f
        /*0052*/ 	.short	0x0101


	//----- nvinfo : EIATTR_VRC_CTA_INIT_COUNT
	.align		4
        /*0054*/ 	.byte	0x02, 0x4a
	.zero		1
	.zero		1


	//----- nvinfo : EIATTR_EXIT_INSTR_OFFSETS
	.align		4
        /*0058*/ 	.byte	0x04, 0x1c
        /*005a*/ 	.short	(.L_41 - .L_40)


	//   ....[0]....
.L_40:
        /*005c*/ 	.word	0x00000070


	//   ....[1]....
        /*0060*/ 	.word	0x00000170


	//----- nvinfo : EIATTR_CRS_STACK_SIZE
	.align		4
.L_41:
        /*0064*/ 	.byte	0x04, 0x1e
        /*0066*/ 	.short	(.L_43 - .L_42)
.L_42:
        /*0068*/ 	.word	0x00000000


	//----- nvinfo : EIATTR_CBANK_PARAM_SIZE
	.align		4
.L_43:
        /*006c*/ 	.byte	0x03, 0x19
        /*006e*/ 	.short	0x001c


	//----- nvinfo : EIATTR_PARAM_CBANK
	.align		4
        /*0070*/ 	.byte	0x04, 0x0a
        /*0072*/ 	.short	(.L_45 - .L_44)
	.align		4
.L_44:
        /*0074*/ 	.word	index@(.nv.constant0._Z28relu_derivative_fused_kernelPKdS0_Pdi)
        /*0078*/ 	.short	0x0380
        /*007a*/ 	.short	0x001c


	//----- nvinfo : EIATTR_SW_WAR
	.align		4
.L_45:
        /*007c*/ 	.byte	0x04, 0x36
        /*007e*/ 	.short	(.L_47 - .L_46)
.L_46:
        /*0080*/ 	.word	0x00000008
.L_47:


//--------------------- .nv.info._Z33softmax_cross_entropy_grad_kernelPKdPKiPdii --------------------------
	.section	.nv.info._Z33softmax_cross_entropy_grad_kernelPKdPKiPdii,"",@"SHT_CUDA_INFO"
	.sectionflags	@""
	.align	4


	//----- nvinfo : EIATTR_CUDA_API_VERSION
	.align		4
        /*0000*/ 	.byte	0x04, 0x37
        /*0002*/ 	.short	(.L_49 - .L_48)
.L_48:
        /*0004*/ 	.word	0x00000082


	//----- nvinfo : EIATTR_KPARAM_INFO
	.align		4
.L_49:
        /*0008*/ 	.byte	0x04, 0x17
        /*000a*/ 	.short	(.L_51 - .L_50)
.L_50:
        /*000c*/ 	.word	0x00000000
        /*0010*/ 	.short	0x0004
        /*0012*/ 	.short	0x001c
        /*0014*/ 	.byte	0x00, 0xf0, 0x11, 0x00


	//----- nvinfo : EIATTR_KPARAM_INFO
	.align		4
.L_51:
        /*0018*/ 	.byte	0x04, 0x17
        /*001a*/ 	.short	(.L_53 - .L_52)
.L_52:
        /*001c*/ 	.word	0x00000000
        /*0020*/ 	.short	0x0003
        /*0022*/ 	.short	0x0018
        /*0024*/ 	.byte	0x00, 0xf0, 0x11, 0x00


	//----- nvinfo : EIATTR_KPARAM_INFO
	.align		4
.L_53:
        /*0028*/ 	.byte	0x04, 0x17
        /*002a*/ 	.short	(.L_55 - .L_54)
.L_54:
        /*002c*/ 	.word	0x00000000
        /*0030*/ 	.short	0x0002
        /*0032*/ 	.short	0x0010
        /*0034*/ 	.byte	0x00, 0xf5, 0x21, 0x00


	//----- nvinfo : EIATTR_KPARAM_INFO
	.align		4
.L_55:
        /*0038*/ 	.byte	0x04, 0x17
        /*003a*/ 	.short	(.L_57 - .L_56)
.L_56:
        /*003c*/ 	.word	0x00000000
        /*0040*/ 	.short	0x0001
        /*0042*/ 	.short	0x0008
        /*0044*/ 	.byte	0x00, 0xf5, 0x21, 0x00


	//----- nvinfo : EIATTR_KPARAM_INFO
	.align		4
.L_57:
        /*0048*/ 	.byte	0x04, 0x17
        /*004a*/ 	.short	(.L_59 - .L_58)
.L_58:
        /*004c*/ 	.word	0x00000000
        /*0050*/ 	.short	0x0000
        /*0052*/ 	.short	0x0000
        /*0054*/ 	.byte	0x00, 0xf5, 0x21, 0x00


	//----- nvinfo : EIATTR_SPARSE_MMA_MASK
	.align		4
.L_59:
        /*0058*/ 	.byte	0x03, 0x50
        /*005a*/ 	.short	0x0000


	//----- nvinfo : EIATTR_MAXREG_COUNT
	.align		4
        /*005c*/ 	.byte	0x03, 0x1b
        /*005e*/ 	.short	0x00ff


	//----- nvinfo : EIATTR_MERCURY_ISA_VERSION
	.align		4
        /*0060*/ 	.byte	0x03, 0x5f
        /*0062*/ 	.short	0x0101


	//----- nvinfo : EIATTR_VRC_CTA_INIT_COUNT
	.align		4
        /*0064*/ 	.byte	0x02, 0x4a
	.zero		1
	.zero		1


	//----- nvinfo : EIATTR_EXIT_INSTR_OFFSETS
	.align		4
        /*0068*/ 	.byte	0x04, 0x1c
        /*006a*/ 	.short	(.L_61 - .L_60)


	//   ....[0]....
.L_60:
        /*006c*/ 	.word	0x00000070


	//   ....[1]....
        /*0070*/ 	.word	0x00001ef0


	//   ....[2]....
        /*0074*/ 	.word	0x00002eb0


	//   ....[3]....
        /*0078*/ 	.word	0x00003680


	//   ....[4]....
        /*007c*/ 	.word	0x00003ab0


	//   ....[5]....
        /*0080*/ 	.word	0x00003c90


	//   ....[6]....
        /*0084*/ 	.word	0x00003cc0


	//----- nvinfo : EIATTR_CRS_STACK_SIZE
	.align		4
.L_61:
        /*0088*/ 	.byte	0x04, 0x1e
        /*008a*/ 	.short	(.L_63 - .L_62)
.L_62:
        /*008c*/ 	.word	0x00000000


	//----- nvinfo : EIATTR_CBANK_PARAM_SIZE
	.align		4
.L_63:
        /*0090*/ 	.byte	0x03, 0x19
        /*0092*/ 	.short	0x0020


	//----- nvinfo : EIATTR_PARAM_CBANK
	.align		4
        /*0094*/ 	.byte	0x04, 0x0a
        /*0096*/ 	.short	(.L_65 - .L_64)
	.align		4
.L_64:
        /*0098*/ 	.word	index@(.nv.constant0._Z33softmax_cross_entropy_grad_kernelPKdPKiPdii)
        /*009c*/ 	.short	0x0380
        /*009e*/ 	.short	0x0020


	//----- nvinfo : EIATTR_SW_WAR
	.align		4
.L_65:
        /*00a0*/ 	.byte	0x04, 0x36
        /*00a2*/ 	.short	(.L_67 - .L_66)
.L_66:
        /*00a4*/ 	.word	0x00000008
.L_67:


//--------------------- .nv.info._Z29gcn_forward_relu_fused_kernelPdPKdi --------------------------
	.section	.nv.info._Z29gcn_forward_relu_fused_kernelPdPKdi,"",@"SHT_CUDA_INFO"
	.sectionflags	@""
	.align	4


	//----- nvinfo : EIATTR_CUDA_API_VERSION
	.align		4
        /*0000*/ 	.byte	0x04, 0x37
        /*0002*/ 	.short	(.L_69 - .L_68)
.L_68:
        /*0004*/ 	.word	0x00000082


	//----- nvinfo : EIATTR_KPARAM_INFO
	.align		4
.L_69:
        /*0008*/ 	.byte	0x04, 0x17
        /*000a*/ 	.short	(.L_71 - .L_70)
.L_70:
        /*000c*/ 	.word	0x00000000
        /*0010*/ 	.short	0x0002
        /*0012*/ 	.short	0x0010
        /*0014*/ 	.byte	0x00, 0xf0, 0x11, 0x00


	//----- nvinfo : EIATTR_KPARAM_INFO
	.align		4
.L_71:
        /*0018*/ 	.byte	0x04, 0x17
        /*001a*/ 	.short	(.L_73 - .L_72)
.L_72:
        /*001c*/ 	.word	0x00000000
        /*0020*/ 	.short	0x0001
        /*0022*/ 	.short	0x0008
        /*0024*/ 	.byte	0x00, 0xf5, 0x21, 0x00


	//----- nvinfo : EIATTR_KPARAM_INFO
	.align		4
.L_73:
        /*0028*/ 	.byte	0x04, 0x17
        /*002a*/ 	.short	(.L_75 - .L_74)
.L_74:
        /*002c*/ 	.word	0x00000000
        /*0030*/ 	.short	0x0000
        /*0032*/ 	.short	0x0000
        /*0034*/ 	.byte	0x00, 0xf5, 0x21, 0x00


	//----- nvinfo : EIATTR_SPARSE_MMA_MASK
	.align		4
.L_75:
        /*0038*/ 	.byte	0x03, 0x50
        /*003a*/ 	.short	0x0000


	//----- nvinfo : EIATTR_MAXREG_COUNT
	.align		4
        /*003c*/ 	.byte	0x03, 0x1b
        /*003e*/ 	.short	0x00ff


	//----- nvinfo : EIATTR_MERCURY_ISA_VERSION
	.align		4
        /*0040*/ 	.byte	0x03, 0x5f
        /*0042*/ 	.short	0x0101


	//----- nvinfo : EIATTR_VRC_CTA_INIT_COUNT
	.align		4
        /*0044*/ 	.byte	0x02, 0x4a
	.zero		1
	.zero		1


	//----- nvinfo : EIATTR_EXIT_INSTR_OFFSETS
	.align		4
        /*0048*/ 	.byte	0x04, 0x1c
        /*004a*/ 	.short	(.L_77 - .L_76)


	//   ....[0]....
.L_76:
        /*004c*/ 	.word	0x00000070


	//   ....[1]....
        /*0050*/ 	.word	0x00000180


	//----- nvinfo : EIATTR_CBANK_PARAM_SIZE
	.align		4
.L_77:
        /*0054*/ 	.byte	0x03, 0x19
        /*0056*/ 	.short	0x0014


	//----- nvinfo : EIATTR_PARAM_CBANK
	.align		4
        /*0058*/ 	.byte	0x04, 0x0a
        /*005a*/ 	.short	(.L_79 - .L_78)
	.align		4
.L_78:
        /*005c*/ 	.word	index@(.nv.constant0._Z29gcn_forward_relu_fused_kernelPdPKdi)
        /*0060*/ 	.short	0x0380
        /*0062*/ 	.short	0x0014


	//----- nvinfo : EIATTR_SW_WAR
	.align		4
.L_79:
        /*0064*/ 	.byte	0x04, 0x36
        /*0066*/ 	.short	(.L_81 - .L_80)
.L_80:
        /*0068*/ 	.word	0x00000008
.L_81:


//--------------------- .nv.info._Z11adam_kernelPdPKdS_S_idddddd --------------------------
	.section	.nv.info._Z11adam_kernelPdPKdS_S_idddddd,"",@"SHT_CUDA_INFO"
	.sectionflags	@""
	.align	4


	//----- nvinfo : EIATTR_CUDA_API_VERSION
	.align		4
        /*0000*/ 	.byte	0x04, 0x37
        /*0002*/ 	.short	(.L_83 - .L_82)
.L_82:
        /*0004*/ 	.word	0x00000082


	//----- nvinfo : EIATTR_KPARAM_INFO
	.align		4
.L_83:
        /*0008*/ 	.byte	0x04, 0x17
        /*000a*/ 	.short	(.L_85 - .L_84)
.L_84:
        /*000c*/ 	.word	0x00000000
        /*0010*/ 	.short	0x000a
        /*0012*/ 	.short	0x0050
        /*0014*/ 	.byte	0x00, 0xf0, 0x21, 0x00


	//----- nvinfo : EIATTR_KPARAM_INFO
	.align		4
.L_85:
        /*0018*/ 	.byte	0x04, 0x17
        /*001a*/ 	.short	(.L_87 - .L_86)
.L_86:
        /*001c*/ 	.word	0x00000000
        /*0020*/ 	.short	0x0009
        /*0022*/ 	.short	0x0048
        /*0024*/ 	.byte	0x00, 0xf0, 0x21, 0x00


	//----- nvinfo : EIATTR_KPARAM_INFO
	.align		4
.L_87:
        /*0028*/ 	.byte	0x04, 0x17
        /*002a*/ 	.short	(.L_89 - .L_88)
.L_88:
        /*002c*/ 	.word	0x00000000
        /*0030*/ 	.short	0x0008
        /*0032*/ 	.short	0x0040
        /*0034*/ 	.byte	0x00, 0xf0, 0x21, 0x00


	//----- nvinfo : EIATTR_KPARAM_INFO
	.align		4
.L_89:
        /*0038*/ 	.byte	0x04, 0x17
        /*003a*/ 	.short	(.L_91 - .L_90)
.L_90:
        /*003c*/ 	.word	0x00000000
        /*0040*/ 	.short	0x0007
        /*0042*/ 	.short	0x0038
        /*0044*/ 	.byte	0x00, 0xf0, 0x21, 0x00


	//----- nvinfo : EIATTR_KPARAM_INFO
	.align		4
.L_91:
        /*0048*/ 	.byte	0x04, 0x17
        /*004a*/ 	.short	(.L_93 - .L_92)
.L_92:
        /*004c*/ 	.word	0x00000000
        /*0050*/ 	.short	0x0006
        /*0052*/ 	.short	0x0030
        /*0054*/ 	.byte	0x00, 0xf0, 0x21, 0x00


	//----- nvinfo : EIATTR_KPARAM_INFO
	.align		4
.L_93:
        /*0058*/ 	.byte	0x04, 0x17
        /*005a*/ 	.short	(.L_95 - .L_94)
.L_94:
        /*005c*/ 	.word	0x00000000
        /*0060*/ 	.short	0x0005
        /*0062*/ 	.short	0x0028
        /*0064*/ 	.byte	0x00, 0xf0, 0x21, 0x00


	//----- nvinfo : EIATTR_KPARAM_INFO
	.align		4
.L_95:
        /*0068*/ 	.byte	0x04, 0x17
        /*006a*/ 	.short	(.L_97 - .L_96)
.L_96:
        /*006c*/ 	.word	0x00000000
        /*0070*/ 	.short	0x0004
        /*0072*/ 	.short	0x0020
        /*0074*/ 	.byte	0x00, 0xf0, 0x11, 0x00


	//----- nvinfo : EIATTR_KPARAM_INFO
	.align		4
.L_97:
        /*0078*/ 	.byte	0x04, 0x17
        /*007a*/ 	.short	(.L_99 - .L_98)
.L_98:
        /*007c*/ 	.word	0x00000000
        /*0080*/ 	.short	0x0003
        /*0082*/ 	.short	0x0018
        /*0084*/ 	.byte	0x00, 0xf5, 0x21, 0x00


	//----- nvinfo : EIATTR_KPARAM_INFO
	.align		4
.L_99:
        /*0088*/ 	.byte	0x04, 0x17
        /*008a*/ 	.short	(.L_101 - .L_100)
.L_100:
        /*008c*/ 	.word	0x00000000
        /*0090*/ 	.short	0x0002
        /*0092*/ 	.short	0x0010
        /*0094*/ 	.byte	0x00, 0xf5, 0x21, 0x00


	//----- nvinfo : EIATTR_KPARAM_INFO
	.align		4
.L_101:
        /*0098*/ 	.byte	0x04, 0x17
        /*009a*/ 	.short	(.L_103 - .L_102)
.L_102:
        /*009c*/ 	.word	0x00000000
        /*00a0*/ 	.short	0x0001
        /*00a2*/ 	.short	0x0008
        /*00a4*/ 	.byte	0x00, 0xf5, 0x21, 0x00


	//----- nvinfo : EIATTR_KPARAM_INFO
	.align		4
.L_103:
        /*00a8*/ 	.byte	0x04, 0x17
        /*00aa*/ 	.short	(.L_105 - .L_104)
.L_104:
        /*00ac*/ 	.word	0x00000000
        /*00b0*/ 	.short	0x0000
        /*00b2*/ 	.short	0x0000
        /*00b4*/ 	.byte	0x00, 0xf5, 0x21, 0x00


	//----- nvinfo : EIATTR_SPARSE_MMA_MASK
	.align		4
.L_105:
        /*00b8*/ 	.byte	0x03, 0x50
        /*00ba*/ 	.short	0x0000


	//----- nvinfo : EIATTR_MAXREG_COUNT
	.align		4
        /*00bc*/ 	.byte	0x03, 0x1b
        /*00be*/ 	.short	0x00ff


	//----- nvinfo : EIATTR_MERCURY_ISA_VERSION
	.align		4
        /*00c0*/ 	.byte	0x03, 0x5f
        /*00c2*/ 	.short	0x0101


	//----- nvinfo : EIATTR_VRC_CTA_INIT_COUNT
	.align		4
        /*00c4*/ 	.byte	0x02, 0x4a
	.zero		1
	.zero		1


	//----- nvinfo : EIATTR_EXIT_INSTR_OFFSETS
	.align		4
        /*00c8*/ 	.byte	0x04, 0x1c
        /*00ca*/ 	.short	(.L_107 - .L_106)


	//   ....[0]....
.L_106:
        /*00cc*/ 	.word	0x00000070


	//   ....[1]....
        /*00d0*/ 	.word	0x00000860


	//----- nvinfo : EIATTR_CRS_STACK_SIZE
	.align		4
.L_107:
        /*00d4*/ 	.byte	0x04, 0x1e
        /*00d6*/ 	.short	(.L_109 - .L_108)
.L_108:
        /*00d8*/ 	.word	0x00000000


	//----- nvinfo : EIATTR_CBANK_PARAM_SIZE
	.align		4
.L_109:
        /*00dc*/ 	.byte	0x03, 0x19
        /*00de*/ 	.short	0x0058


	//----- nvinfo : EIATTR_PARAM_CBANK
	.align		4
        /*00e0*/ 	.byte	0x04, 0x0a
        /*00e2*/ 	.short	(.L_111 - .L_110)
	.align		4
.L_110:
        /*00e4*/ 	.word	index@(.nv.constant0._Z11adam_kernelPdPKdS_S_idddddd)
        /*00e8*/ 	.short	0x0380
        /*00ea*/ 	.short	0x0058


	//----- nvinfo : EIATTR_SW_WAR
	.align		4
.L_111:
        /*00ec*/ 	.byte	0x04, 0x36
        /*00ee*/ 	.short	(.L_113 - .L_112)
.L_112:
        /*00f0*/ 	.word	0x00000008
.L_113:


//--------------------- .nv.callgraph             --------------------------
	.section	.nv.callgraph,"",@"SHT_CUDA_CALLGRAPH"
	.align	4
	.sectionentsize	8
	.align		4
        /*0000*/ 	.word	0x00000000
	.align		4
        /*0004*/ 	.word	0xffffffff
	.align		4
        /*0008*/ 	.word	0x00000000
	.align		4
        /*000c*/ 	.word	0xfffffffe
	.align		4
        /*0010*/ 	.word	0x00000000
	.align		4
        /*0014*/ 	.word	0xfffffffd
	.align		4
        /*0018*/ 	.word	0x00000000
	.align		4
        /*001c*/ 	.word	0xfffffffc


//--------------------- .text._Z28relu_derivative_fused_kernelPKdS0_Pdi --------------------------
	.section	.text._Z28relu_derivative_fused_kernelPKdS0_Pdi,"ax",@progbits
	.align	128
        .global         _Z28relu_derivative_fused_kernelPKdS0_Pdi
        .type           _Z28relu_derivative_fused_kernelPKdS0_Pdi,@function
        .size           _Z28relu_derivative_fused_kernelPKdS0_Pdi,(.L_x_80 - _Z28relu_derivative_fused_kernelPKdS0_Pdi)
        .other          _Z28relu_derivative_fused_kernelPKdS0_Pdi,@"STO_CUDA_ENTRY STV_DEFAULT"
_Z28relu_derivative_fused_kernelPKdS0_Pdi:
.text._Z28relu_derivative_fused_kernelPKdS0_Pdi:
[----:B------:R-:W-:Y:S01]  /*0000*/  LDC R1, c[0x0][0x37c] ;  /* 0x0000df00ff017b82 */ /* 0x000fe20000000800 */
[----:B------:R-:W0:Y:S07]  /*0010*/  S2R R0, SR_TID.X ;  /* 0x0000000000007919 */ /* 0x000e2e0000002100 */
[----:B------:R-:W0:Y:S01]  /*0020*/  S2UR UR4, SR_CTAID.X ;  /* 0x00000000000479c3 */ /* 0x000e220000002500 */
[----:B------:R-:W1:Y:S07]  /*0030*/  LDCU UR5, c[0x0][0x398] ;  /* 0x00007300ff0577ac */ /* 0x000e6e0008000800 */
[----:B------:R-:W0:Y:S02]  /*0040*/  LDC R9, c[0x0][0x360] ;  /* 0x0000d800ff097b82 */ /* 0x000e240000000800 */
[----:B0-----:R-:W-:-:S05]  /*0050*/  IMAD R9, R9, UR4, R0 ;  /* 0x0000000409097c24 */ /* 0x001fca000f8e0200 */
[----:B-1----:R-:W-:-:S13]  /*0060*/  ISETP.GE.AND P0, PT, R9, UR5, PT ;  /* 0x0000000509007c0c */ /* 0x002fda000bf06270 */
[----:B------:R-:W-:Y:S05]  /*0070*/  @P0 EXIT ;  /* 0x000000000000094d */ /* 0x000fea0003800000 */
[----:B------:R-:W0:Y:S01]  /*0080*/  LDC.64 R2, c[0x0][0x380] ;  /* 0x0000e000ff027b82 */ /* 0x000e220000000a00 */
[----:B------:R-:W1:Y:S07]  /*0090*/  LDCU.64 UR4, c[0x0][0x358] ;  /* 0x00006b00ff0477ac */ /* 0x000e6e0008000a00 */
[----:B------:R-:W2:Y:S01]  /*00a0*/  LDC.64 R6, c[0x0][0x390] ;  /* 0x0000e400ff067b82 */ /* 0x000ea20000000a00 */
[----:B0-----:R-:W-:-:S06]  /*00b0*/  IMAD.WIDE R2, R9, 0x8, R2 ;  /* 0x0000000809027825 */ /* 0x001fcc00078e0202 */
[----:B-1----:R-:W3:Y:S01]  /*00c0*/  LDG.E.64 R2, desc[UR4][R2.64] ;  /* 0x0000000402027981 */ /* 0x002ee2000c1e1b00 */
[----:B------:R-:W-:Y:S01]  /*00d0*/  BSSY.RECONVERGENT B0, `(.L_x_0) ;  /* 0x0000008000007945 */ /* 0x000fe20003800200 */
[----:B--2---:R-:W-:Y:S01]  /*00e0*/  IMAD.WIDE R6, R9, 0x8, R6 ;  /* 0x0000000809067825 */ /* 0x004fe200078e0206 */
[----:B------:R-:W-:Y:S01]  /*00f0*/  CS2R R4, SRZ ;  /* 0x0000000000047805 */ /* 0x000fe2000001ff00 */
[----:B---3--:R-:W-:-:S14]  /*0100*/  DSETP.GT.AND P0, PT, R2, RZ, PT ;  /* 0x000000ff0200722a */ /* 0x008fdc0003f04000 */
[----:B------:R-:W-:Y:S05]  /*0110*/  @!P0 BRA `(.L_x_1) ;  /* 0x00000000000c8947 */ /* 0x000fea0003800000 */
[----:B------:R-:W0:Y:S02]  /*0120*/  LDC.64 R4, c[0x0][0x388] ;  /* 0x0000e200ff047b82 */ /* 0x000e240000000a00 */
[----:B0-----:R-:W-:-:S06]  /*0130*/  IMAD.WIDE R4, R9, 0x8, R4 ;  /* 0x0000000809047825 */ /* 0x001fcc00078e0204 */
[----:B------:R-:W5:Y:S02]  /*0140*/  LDG.E.64 R4, desc[UR4][R4.64] ;  /* 0x0000000404047981 */ /* 0x000f64000c1e1b00 */
.L_x_1:
[----:B------:R-:W-:Y:S05]  /*0150*/  BSYNC.RECONVERGENT B0 ;  /* 0x0000000000007941 */ /* 0x000fea0003800200 */
.L_x_0:
[----:B-----5:R-:W-:Y:S01]  /*0160*/  STG.E.64 desc[UR4][R6.64], R4 ;  /* 0x0000000406007986 */ /* 0x020fe2000c101b04 */
[----:B------:R-:W-:Y:S05]  /*0170*/  EXIT ;  /* 0x000000000000794d */ /* 0x000fea0003800000 */
.L_x_2:
[----:B------:R-:W-:-:S00]  /*0180*/  BRA `(.L_x_2) ;  /* 0xfffffffc00fc7947 */ /* 0x000fc0000383ffff */
[----:B------:R-:W-:-:S00]  /*0190*/  NOP ;  /* 0x0000000000007918 */ /* 0x000fc00000000000 */
        /* <DEDUP_REMOVED lines=14> */
.L_x_80:


//--------------------- .text._Z33softmax_cross_entropy_grad_kernelPKdPKiPdii --------------------------
	.section	.text._Z33softmax_cross_entropy_grad_kernelPKdPKiPdii,"ax",@progbits
	.align	128
        .global         _Z33softmax_cross_entropy_grad_kernelPKdPKiPdii
        .type           _Z33softmax_cross_entropy_grad_kernelPKdPKiPdii,@function
        .size           _Z33softmax_cross_entropy_grad_kernelPKdPKiPdii,(.L_x_77 - _Z33softmax_cross_entropy_grad_kernelPKdPKiPdii)
        .other          _Z33softmax_cross_entropy_grad_kernelPKdPKiPdii,@"STO_CUDA_ENTRY STV_DEFAULT"
_Z33softmax_cross_entropy_grad_kernelPKdPKiPdii:
.text._Z33softmax_cross_entropy_grad_kernelPKdPKiPdii:
        /* <DEDUP_REMOVED lines=8> */
[----:B------:R-:W0:Y:S01]  /*0080*/  LDCU UR4, c[0x0][0x39c] ;  /* 0x00007380ff0477ac */ /* 0x000e220008000800 */
[----:B------:R-:W-:Y:S02]  /*0090*/  IMAD.MOV.U32 R22, RZ, RZ, 0x0 ;  /* 0x00000000ff167424 */ /* 0x000fe400078e00ff */
[----:B------:R-:W-:Y:S01]  /*00a0*/  IMAD.MOV.U32 R23, RZ, RZ, -0x3e32329b ;  /* 0xc1cdcd65ff177424 */ /* 0x000fe200078e00ff */
[----:B------:R-:W1:Y:S01]  /*00b0*/  LDCU.64 UR8, c[0x0][0x358] ;  /* 0x00006b00ff0877ac */ /* 0x000e620008000a00 */
[----:B0-----:R-:W-:-:S04]  /*00c0*/  IMAD.U32 R0, RZ, RZ, UR4 ;  /* 0x00000004ff007e24 */ /* 0x001fc8000f8e00ff */
[----:B------:R-:W-:Y:S01]  /*00d0*/  IMAD R4, R8, R0, RZ ;  /* 0x0000000008047224 */ /* 0x000fe200078e02ff */
[----:B------:R-:W-:-:S13]  /*00e0*/  ISETP.GE.AND P0, PT, R0, 0x1, PT ;  /* 0x000000010000780c */ /* 0x000fda0003f06270 */
[----:B-1----:R-:W-:Y:S05]  /*00f0*/  @!P0 BRA `(.L_x_3) ;  /* 0x0000001000708947 */ /* 0x002fea0003800000 */
[C---:B------:R-:W-:Y:S01]  /*0100*/  ISETP.GE.U32.AND P2, PT, R0.reuse, 0x10, PT ;  /* 0x000000100000780c */ /* 0x040fe20003f46070 */
[----:B------:R-:W-:Y:S01]  /*0110*/  IMAD.MOV.U32 R5, RZ, RZ, RZ ;  /* 0x000000ffff057224 */ /* 0x000fe200078e00ff */
[----:B------:R-:W-:Y:S01]  /*0120*/  LOP3.LUT R3, R0, 0xf, RZ, 0xc0, !PT ;  /* 0x0000000f00037812 */ /* 0x000fe200078ec0ff */
[----:B------:R-:W-:Y:S02]  /*0130*/  IMAD.MOV.U32 R22, RZ, RZ, 0x0 ;  /* 0x00000000ff167424 */ /* 0x000fe400078e00ff */
[----:B------:R-:W-:Y:S01]  /*0140*/  IMAD.MOV.U32 R23, RZ, RZ, -0x3e32329b ;  /* 0xc1cdcd65ff177424 */ /* 0x000fe200078e00ff */
[----:B------:R-:W-:-:S07]  /*0150*/  ISETP.NE.AND P1, PT, R3, RZ, PT ;  /* 0x000000ff0300720c */ /* 0x000fce0003f25270 */
[----:B------:R-:W-:Y:S06]  /*0160*/  @!P2 BRA `(.L_x_4) ;  /* 0x00000008004ca947 */ /* 0x000fec0003800000 */
[----:B------:R-:W0:Y:S01]  /*0170*/  LDCU.64 UR4, c[0x0][0x380] ;  /* 0x00007000ff0477ac */ /* 0x000e220008000a00 */
[----:B------:R-:W-:Y:S01]  /*0180*/  LOP3.LUT R5, R0, 0x7ffffff0, RZ, 0xc0, !PT ;  /* 0x7ffffff000057812 */ /* 0x000fe200078ec0ff */
[----:B------:R-:W-:Y:S02]  /*0190*/  IMAD.MOV.U32 R2, RZ, RZ, R4 ;  /* 0x000000ffff027224 */ /* 0x000fe400078e0004 */
[----:B------:R-:W-:Y:S02]  /*01a0*/  IMAD.MOV.U32 R22, RZ, RZ, 0x0 ;  /* 0x00000000ff167424 */ /* 0x000fe400078e00ff */
[----:B------:R-:W-:Y:S02]  /*01b0*/  IMAD.MOV.U32 R23, RZ, RZ, -0x3e32329b ;  /* 0xc1cdcd65ff177424 */ /* 0x000fe400078e00ff */
[----:B------:R-:W-:Y:S01]  /*01c0*/  IMAD.MOV R9, RZ, RZ, -R5 ;  /* 0x000000ffff097224 */ /* 0x000fe200078e0a05 */
[----:B0-----:R-:W-:-:S04]  /*01d0*/  UIADD3 UR4, UP0, UPT, UR4, 0x40, URZ ;  /* 0x0000004004047890 */ /* 0x001fc8000ff1e0ff */
[----:B------:R-:W-:-:S12]  /*01e0*/  UIADD3.X UR5, UPT, UPT, URZ, UR5, URZ, UP0, !UPT ;  /* 0x00000005ff057290 */ /* 0x000fd800087fe4ff */
.L_x_5:
[----:B------:R-:W-:Y:S01]  /*01f0*/  MOV R24, UR4 ;  /* 0x0000000400187c02 */ /* 0x000fe20008000f00 */
[----:B------:R-:W-:-:S04]  /*0200*/  IMAD.U32 R25, RZ, RZ, UR5 ;  /* 0x00000005ff197e24 */ /* 0x000fc8000f8e00ff */
[----:B------:R-:W-:-:S05]  /*0210*/  IMAD.WIDE R24, R2, 0x8, R24 ;  /* 0x0000000802187825 */ /* 0x000fca00078e0218 */
[----:B------:R-:W2:Y:S04]  /*0220*/  LDG.E.64 R10, desc[UR8][R24.64+-0x40] ;  /* 0xffffc008180a7981 */ /* 0x000ea8000c1e1b00 */
[----:B------:R-:W3:Y:S04]  /*0230*/  LDG.E.64 R20, desc[UR8][R24.64+-0x38] ;  /* 0xffffc80818147981 */ /* 0x000ee8000c1e1b00 */
[----:B------:R-:W4:Y:S04]  /*0240*/  LDG.E.64 R18, desc[UR8][R24.64+-0x30] ;  /* 0xffffd00818127981 */ /* 0x000f28000c1e1b00 */
[----:B------:R-:W5:Y:S04]  /*0250*/  LDG.E.64 R16, desc[UR8][R24.64+-0x28] ;  /* 0xffffd80818107981 */ /* 0x000f68000c1e1b00 */
[----:B------:R-:W5:Y:S04]  /*0260*/  LDG.E.64 R14, desc[UR8][R24.64+-0x20] ;  /* 0xffffe008180e7981 */ /* 0x000f68000c1e1b00 */
[----:B------:R-:W5:Y:S04]  /*0270*/  LDG.E.64 R12, desc[UR8][R24.64+-0x18] ;  /* 0xffffe808180c7981 */ /* 0x000f68000c1e1b00 */
[----:B------:R-:W5:Y:S01]  /*0280*/  LDG.E.64 R6, desc[UR8][R24.64+-0x10] ;  /* 0xfffff00818067981 */ /* 0x000f62000c1e1b00 */
[----:B------:R-:W-:-:S02]  /*0290*/  IMAD.MOV.U32 R26, RZ, RZ, R23 ;  /* 0x000000ffff1a7224 */ /* 0x000fc400078e0017 */
[----:B------:R-:W-:Y:S01]  /*02a0*/  IMAD.MOV.U32 R27, RZ, RZ, R22 ;  /* 0x000000ffff1b7224 */ /* 0x000fe200078e0016 */
[----:B--2---:R-:W-:Y:S01]  /*02b0*/  DSETP.MAX.AND P2, P3, R10, R22, PT ;  /* 0x000000160a00722a */ /* 0x004fe20003b4f000 */
[----:B------:R-:W-:Y:S02]  /*02c0*/  IMAD.MOV.U32 R22, RZ, RZ, R10 ;  /* 0x000000ffff167224 */ /* 0x000fe400078e000a */
[----:B------:R-:W-:Y:S02]  /*02d0*/  IMAD.MOV.U32 R23, RZ, RZ, R11 ;  /* 0x000000ffff177224 */ /* 0x000fe400078e000b */
[----:B------:R-:W2:Y:S01]  /*02e0*/  LDG.E.64 R10, desc[UR8][R24.64+-0x8] ;  /* 0xfffff808180a7981 */ /* 0x000ea2000c1e1b00 */
[----:B------:R-:W-:Y:S02]  /*02f0*/  SEL R22, R22, R27, P2 ;  /* 0x0000001b16167207 */ /* 0x000fe40001000000 */
[----:B------:R-:W-:-:S06]  /*0300*/  FSEL R23, R23, R26, P2 ;  /* 0x0000001a17177208 */ /* 0x000fcc0001000000 */
[----:B------:R-:W-:-:S06]  /*0310*/  @P3 LOP3.LUT R23, R26, 0x80000, RZ, 0xfc, !PT ;  /* 0x000800001a173812 */ /* 0x000fcc00078efcff */
[----:B---3--:R-:W-:Y:S01]  /*0320*/  DSETP.MAX.AND P2, P3, R22, R20, PT ;  /* 0x000000141600722a */ /* 0x008fe20003b4f000 */
[----:B------:R-:W-:Y:S02]  /*0330*/  IMAD.MOV.U32 R27, RZ, RZ, R22 ;  /* 0x000000ffff1b7224 */ /* 0x000fe400078e0016 */
[----:B------:R-:W-:Y:S02]  /*0340*/  IMAD.MOV.U32 R22, RZ, RZ, R20 ;  /* 0x000000ffff167224 */ /* 0x000fe400078e0014 */
[----:B------:R-:W-:-:S03]  /*0350*/  IMAD.MOV.U32 R26, RZ, RZ, R23 ;  /* 0x000000ffff1a7224 */ /* 0x000fc600078e0017 */
[----:B------:R-:W-:Y:S02]  /*0360*/  SEL R20, R27, R22, P2 ;  /* 0x000000161b147207 */ /* 0x000fe40001000000 */
[----:B------:R-:W-:Y:S01]  /*0370*/  FSEL R27, R26, R21, P2 ;  /* 0x000000151a1b7208 */ /* 0x000fe20001000000 */
[----:B------:R-:W3:Y:S03]  /*0380*/  LDG.E.64 R22, desc[UR8][R24.64] ;  /* 0x0000000818167981 */ /* 0x000ee6000c1e1b00 */
[----:B------:R-:W-:-:S05]  /*0390*/  @P3 LOP3.LUT R27, R21, 0x80000, RZ, 0xfc, !PT ;  /* 0x00080000151b3812 */ /* 0x000fca00078efcff */
[----:B------:R-:W-:-:S06]  /*03a0*/  IMAD.MOV.U32 R21, RZ, RZ, R27 ;  /* 0x000000ffff157224 */ /* 0x000fcc00078e001b */
[----:B----4-:R-:W-:Y:S01]  /*03b0*/  DSETP.MAX.AND P2, P3, R20, R18, PT ;  /* 0x000000121400722a */ /* 0x010fe20003b4f000 */
[----:B------:R-:W-:Y:S02]  /*03c0*/  IMAD.MOV.U32 R27, RZ, RZ, R20 ;  /* 0x000000ffff1b7224 */ /* 0x000fe400078e0014 */
[----:B------:R-:W-:Y:S01]  /*03d0*/  IMAD.MOV.U32 R20, RZ, RZ, R18 ;  /* 0x000000ffff147224 */ /* 0x000fe200078e0012 */
[----:B------:R-:W-:-:S04]  /*03e0*/  MOV R26, R21 ;  /* 0x00000015001a7202 */ /* 0x000fc80000000f00 */
[----:B------:R-:W-:Y:S02]  /*03f0*/  SEL R18, R27, R20, P2 ;  /* 0x000000141b127207 */ /* 0x000fe40001000000 */
[----:B------:R-:W4:Y:S01]  /*0400*/  LDG.E.64 R20, desc[UR8][R24.64+0x8] ;  /* 0x0000080818147981 */ /* 0x000f22000c1e1b00 */
[----:B------:R-:W-:-:S03]  /*0410*/  FSEL R27, R26, R19, P2 ;  /* 0x000000131a1b7208 */ /* 0x000fc60001000000 */
[----:B------:R-:W-:-:S05]  /*0420*/  @P3 LOP3.LUT R27, R19, 0x80000, RZ, 0xfc, !PT ;  /* 0x00080000131b3812 */ /* 0x000fca00078efcff */
[----:B------:R-:W-:Y:S02]  /*0430*/  IMAD.MOV.U32 R19, RZ, RZ, R27 ;  /* 0x000000ffff137224 */ /* 0x000fe400078e001b */
[----:B------:R-:W-:-:S04]  /*0440*/  IMAD.MOV.U32 R27, RZ, RZ, R18 ;  /* 0x000000ffff1b7224 */ /* 0x000fc800078e0012 */
[----:B-----5:R-:W-:Y:S01]  /*0450*/  DSETP.MAX.AND P2, P3, R18, R16, PT ;  /* 0x000000101200722a */ /* 0x020fe20003b4f000 */
[----:B------:R-:W-:Y:S02]  /*0460*/  IMAD.MOV.U32 R18, RZ, RZ, R16 ;  /* 0x000000ffff127224 */ /* 0x000fe400078e0010 */
[----:B------:R-:W-:-:S03]  /*0470*/  IMAD.MOV.U32 R26, RZ, RZ, R19 ;  /* 0x000000ffff1a7224 */ /* 0x000fc600078e0013 */
[----:B------:R-:W-:Y:S02]  /*0480*/  SEL R16, R27, R18, P2 ;  /* 0x000000121b107207 */ /* 0x000fe40001000000 */
[----:B------:R-:W5:Y:S01]  /*0490*/  LDG.E.64 R18, desc[UR8][R24.64+0x10] ;  /* 0x0000100818127981 */ /* 0x000f62000c1e1b00 */
[----:B------:R-:W-:-:S05]  /*04a0*/  FSEL R27, R26, R17, P2 ;  /* 0x000000111a1b7208 */ /* 0x000fca0001000000 */
[----:B------:R-:W-:-:S05]  /*04b0*/  @P3 LOP3.LUT R27, R17, 0x80000, RZ, 0xfc, !PT ;  /* 0x00080000111b3812 */ /* 0x000fca00078efcff */
[----:B------:R-:W-:Y:S02]  /*04c0*/  IMAD.MOV.U32 R17, RZ, RZ, R27 ;  /* 0x000000ffff117224 */ /* 0x000fe400078e001b */
[----:B------:R-:W-:-:S04]  /*04d0*/  IMAD.MOV.U32 R27, RZ, RZ, R16 ;  /* 0x000000ffff1b7224 */ /* 0x000fc800078e0010 */
[----:B------:R-:W-:Y:S01]  /*04e0*/  DSETP.MAX.AND P2, P3, R16, R14, PT ;  /* 0x0000000e1000722a */ /* 0x000fe20003b4f000 */
[----:B------:R-:W-:Y:S02]  /*04f0*/  IMAD.MOV.U32 R16, RZ, RZ, R14 ;  /* 0x000000ffff107224 */ /* 0x000fe400078e000e */
[----:B------:R-:W-:-:S03]  /*0500*/  IMAD.MOV.U32 R26, RZ, RZ, R17 ;  /* 0x000000ffff1a7224 */ /* 0x000fc600078e0011 */
[----:B------:R-:W-:Y:S02]  /*0510*/  SEL R14, R27, R16, P2 ;  /* 0x000000101b0e7207 */ /* 0x000fe40001000000 */
[----:B------:R-:W5:Y:S01]  /*0520*/  LDG.E.64 R16, desc[UR8][R24.64+0x18] ;  /* 0x0000180818107981 */ /* 0x000f62000c1e1b00 */
[----:B------:R-:W-:-:S05]  /*0530*/  FSEL R27, R26, R15, P2 ;  /* 0x0000000f1a1b7208 */ /* 0x000fca0001000000 */
[----:B------:R-:W-:-:S05]  /*0540*/  @P3 LOP3.LUT R27, R15, 0x80000, RZ, 0xfc, !PT ;  /* 0x000800000f1b3812 */ /* 0x000fca00078efcff */
[----:B------:R-:W-:Y:S01]  /*0550*/  IMAD.MOV.U32 R15, RZ, RZ, R27 ;  /* 0x000000ffff0f7224 */ /* 0x000fe200078e001b */
[----:B------:R-:W-:-:S05]  /*0560*/  MOV R27, R14 ;  /* 0x0000000e001b7202 */ /* 0x000fca0000000f00 */
[----:B------:R-:W-:Y:S01]  /*0570*/  DSETP.MAX.AND P2, P3, R14, R12, PT ;  /* 0x0000000c0e00722a */ /* 0x000fe20003b4f000 */
        /* <DEDUP_REMOVED lines=17> */
[----:B--2---:R-:W-:Y:S01]  /*0690*/  DSETP.MAX.AND P2, P3, R6, R10, PT ;  /* 0x0000000a0600722a */ /* 0x004fe20003b4f000 */
[----:B------:R-:W-:Y:S02]  /*06a0*/  IMAD.MOV.U32 R26, RZ, RZ, R11 ;  /* 0x000000ffff1a7224 */ /* 0x000fe400078e000b */
[----:B------:R-:W-:Y:S02]  /*06b0*/  IMAD.MOV.U32 R6, RZ, RZ, R10 ;  /* 0x000000ffff067224 */ /* 0x000fe400078e000a */
[----:B------:R-:W2:Y:S04]  /*06c0*/  LDG.E.64 R10, desc[UR8][R24.64+0x30] ;  /* 0x00003008180a7981 */ /* 0x000ea8000c1e1b00 */
[----:B------:R-:W2:Y:S01]  /*06d0*/  LDG.E.64 R24, desc[UR8][R24.64+0x38] ;  /* 0x0000380818187981 */ /* 0x000ea2000c1e1b00 */
[----:B------:R-:W-:-:S02]  /*06e0*/  FSEL R7, R7, R26, P2 ;  /* 0x0000001a07077208 */ /* 0x000fc40001000000 */
[----:B------:R-:W-:Y:S02]  /*06f0*/  SEL R6, R27, R6, P2 ;  /* 0x000000061b067207 */ /* 0x000fe40001000000 */
[----:B------:R-:W-:-:S06]  /*0700*/  @P3 LOP3.LUT R7, R26, 0x80000, RZ, 0xfc, !PT ;  /* 0x000800001a073812 */ /* 0x000fcc00078efcff */
[----:B---3--:R-:W-:Y:S01]  /*0710*/  DSETP.MAX.AND P2, P3, R6, R22, PT ;  /* 0x000000160600722a */ /* 0x008fe20003b4f000 */
[----:B------:R-:W-:Y:S01]  /*0720*/  IMAD.MOV.U32 R27, RZ, RZ, R22 ;  /* 0x000000ffff1b7224 */ /* 0x000fe200078e0016 */
[----:B------:R-:W-:-:S04]  /*0730*/  MOV R26, R6 ;  /* 0x00000006001a7202 */ /* 0x000fc80000000f00 */
[----:B------:R-:W-:Y:S02]  /*0740*/  FSEL R7, R7, R23, P2 ;  /* 0x0000001707077208 */ /* 0x000fe40001000000 */
[----:B------:R-:W-:-:S06]  /*0750*/  SEL R6, R26, R27, P2 ;  /* 0x0000001b1a067207 */ /* 0x000fcc0001000000 */
[----:B------:R-:W-:-:S06]  /*0760*/  @P3 LOP3.LUT R7, R23, 0x80000, RZ, 0xfc, !PT ;  /* 0x0008000017073812 */ /* 0x000fcc00078efcff */
[----:B----4-:R-:W-:Y:S01]  /*0770*/  DSETP.MAX.AND P2, P3, R6, R20, PT ;  /* 0x000000140600722a */ /* 0x010fe20003b4f000 */
[----:B------:R-:W-:Y:S02]  /*0780*/  IMAD.MOV.U32 R26, RZ, RZ, R21 ;  /* 0x000000ffff1a7224 */ /* 0x000fe400078e0015 */
[----:B------:R-:W-:-:S03]  /*0790*/  IMAD.MOV.U32 R22, RZ, RZ, R6 ;  /* 0x000000ffff167224 */ /* 0x000fc600078e0006 */
[----:B------:R-:W-:Y:S02]  /*07a0*/  FSEL R7, R7, R26, P2 ;  /* 0x0000001a07077208 */ /* 0x000fe40001000000 */
[----:B------:R-:W-:-:S06]  /*07b0*/  SEL R6, R22, R20, P2 ;  /* 0x0000001416067207 */ /* 0x000fcc0001000000 */
[----:B------:R-:W-:-:S06]  /*07c0*/  @P3 LOP3.LUT R7, R26, 0x80000, RZ, 0xfc, !PT ;  /* 0x000800001a073812 */ /* 0x000fcc00078efcff */
[----:B-----5:R-:W-:Y:S01]  /*07d0*/  DSETP.MAX.AND P2, P3, R6, R18, PT ;  /* 0x000000120600722a */ /* 0x020fe20003b4f000 */
[----:B------:R-:W-:Y:S02]  /*07e0*/  IMAD.MOV.U32 R21, RZ, RZ, R19 ;  /* 0x000000ffff157224 */ /* 0x000fe400078e0013 */
[----:B------:R-:W-:-:S05]  /*07f0*/  IMAD.MOV.U32 R20, RZ, RZ, R7 ;  /* 0x000000ffff147224 */ /* 0x000fca00078e0007 */
[----:B------:R-:W-:-:S06]  /*0800*/  FSEL R23, R20, R21, P2 ;  /* 0x0000001514177208 */ /* 0x000fcc0001000000 */
[----:B------:R-:W-:Y:S02]  /*0810*/  @P3 LOP3.LUT R23, R21, 0x80000, RZ, 0xfc, !PT ;  /* 0x0008000015173812 */ /* 0x000fe400078efcff */
[----:B------:R-:W-:-:S03]  /*0820*/  SEL R6, R6, R18, P2 ;  /* 0x0000001206067207 */ /* 0x000fc60001000000 */
[----:B------:R-:W-:-:S06]  /*0830*/  IMAD.MOV.U32 R7, RZ, RZ, R23 ;  /* 0x000000ffff077224 */ /* 0x000fcc00078e0017 */
[----:B------:R-:W-:Y:S01]  /*0840*/  DSETP.MAX.AND P2, P3, R6, R16, PT ;  /* 0x000000100600722a */ /* 0x000fe20003b4f000 */
[----:B------:R-:W-:Y:S02]  /*0850*/  IMAD.MOV.U32 R19, RZ, RZ, R17 ;  /* 0x000000ffff137224 */ /* 0x000fe400078e0011 */
[----:B------:R-:W-:-:S05]  /*0860*/  IMAD.MOV.U32 R18, RZ, RZ, R7 ;  /* 0x000000ffff127224 */ /* 0x000fca00078e0007 */
[----:B------:R-:W-:-:S06]  /*0870*/  FSEL R21, R18, R19, P2 ;  /* 0x0000001312157208 */ /* 0x000fcc0001000000 */
[----:B------:R-:W-:Y:S02]  /*0880*/  @P3 LOP3.LUT R21, R19, 0x80000, RZ, 0xfc, !PT ;  /* 0x0008000013153812 */ /* 0x000fe400078efcff */
[----:B------:R-:W-:-:S03]  /*0890*/  SEL R6, R6, R16, P2 ;  /* 0x0000001006067207 */ /* 0x000fc60001000000 */
[----:B------:R-:W-:-:S06]  /*08a0*/  IMAD.MOV.U32 R7, RZ, RZ, R21 ;  /* 0x000000ffff077224 */ /* 0x000fcc00078e0015 */
[----:B------:R-:W-:Y:S01]  /*08b0*/  DSETP.MAX.AND P2, P3, R6, R14, PT ;  /* 0x0000000e0600722a */ /* 0x000fe20003b4f000 */
[----:B------:R-:W-:Y:S01]  /*08c0*/  IMAD.MOV.U32 R17, RZ, RZ, R15 ;  /* 0x000000ffff117224 */ /* 0x000fe200078e000f */
[----:B------:R-:W-:-:S04]  /*08d0*/  MOV R16, R7 ;  /* 0x0000000700107202 */ /* 0x000fc80000000f00 */
[----:B------:R-:W-:Y:S02]  /*08e0*/  FSEL R19, R16, R17, P2 ;  /* 0x0000001110137208 */ /* 0x000fe40001000000 */
[----:B------:R-:W-:-:S06]  /*08f0*/  SEL R6, R6, R14, P2 ;  /* 0x0000000e06067207 */ /* 0x000fcc0001000000 */
[----:B------:R-:W-:-:S05]  /*0900*/  @P3 LOP3.LUT R19, R17, 0x80000, RZ, 0xfc, !PT ;  /* 0x0008000011133812 */ /* 0x000fca00078efcff */
[----:B------:R-:W-:-:S06]  /*0910*/  IMAD.MOV.U32 R7, RZ, RZ, R19 ;  /* 0x000000ffff077224 */ /* 0x000fcc00078e0013 */
[----:B------:R-:W-:Y:S01]  /*0920*/  DSETP.MAX.AND P2, P3, R6, R12, PT ;  /* 0x0000000c0600722a */ /* 0x000fe20003b4f000 */
[----:B------:R-:W-:Y:S02]  /*0930*/  IMAD.MOV.U32 R15, RZ, RZ, R13 ;  /* 0x000000ffff0f7224 */ /* 0x000fe400078e000d */
[----:B------:R-:W-:-:S05]  /*0940*/  IMAD.MOV.U32 R14, RZ, RZ, R7 ;  /* 0x000000ffff0e7224 */ /* 0x000fca00078e0007 */
[----:B------:R-:W-:-:S06]  /*0950*/  FSEL R17, R14, R15, P2 ;  /* 0x0000000f0e117208 */ /* 0x000fcc0001000000 */
[----:B------:R-:W-:Y:S02]  /*0960*/  @P3 LOP3.LUT R17, R15, 0x80000, RZ, 0xfc, !PT ;  /* 0x000800000f113812 */ /* 0x000fe400078efcff */
[----:B------:R-:W-:-:S03]  /*0970*/  SEL R6, R6, R12, P2 ;  /* 0x0000000c06067207 */ /* 0x000fc60001000000 */
[----:B------:R-:W-:-:S04]  /*0980*/  IMAD.MOV.U32 R7, RZ, RZ, R17 ;  /* 0x000000ffff077224 */ /* 0x000fc800078e0011 */
[----:B------:R-:W-:Y:S02]  /*0990*/  IMAD.MOV.U32 R12, RZ, RZ, R7 ;  /* 0x000000ffff0c7224 */ /* 0x000fe400078e0007 */
[----:B------:R-:W-:Y:S01]  /*09a0*/  VIADD R9, R9, 0x10 ;  /* 0x0000001009097836 */ /* 0x000fe20000000000 */
[----:B------:R-:W-:Y:S01]  /*09b0*/  IADD3 R2, PT, PT, R2, 0x10, RZ ;  /* 0x0000001002027810 */ /* 0x000fe20007ffe0ff */
[----:B--2---:R-:W-:Y:S01]  /*09c0*/  DSETP.MAX.AND P2, P3, R6, R10, PT ;  /* 0x0000000a0600722a */ /* 0x004fe20003b4f000 */
[----:B------:R-:W-:-:S05]  /*09d0*/  IMAD.MOV.U32 R13, RZ, RZ, R11 ;  /* 0x000000ffff0d7224 */ /* 0x000fca00078e000b */
[----:B------:R-:W-:Y:S02]  /*09e0*/  FSEL R15, R12, R13, P2 ;  /* 0x0000000d0c0f7208 */ /* 0x000fe40001000000 */
[----:B------:R-:W-:-:S06]  /*09f0*/  SEL R6, R6, R10, P2 ;  /* 0x0000000a06067207 */ /* 0x000fcc0001000000 */
[----:B------:R-:W-:-:S05]  /*0a00*/  @P3 LOP3.LUT R15, R13, 0x80000, RZ, 0xfc, !PT ;  /* 0x000800000d0f3812 */ /* 0x000fca00078efcff */
[----:B------:R-:W-:Y:S01]  /*0a10*/  IMAD.MOV.U32 R7, RZ, RZ, R15 ;  /* 0x000000ffff077224 */ /* 0x000fe200078e000f */
[----:B------:R-:W-:-:S05]  /*0a20*/  ISETP.NE.AND P2, PT, R9, RZ, PT ;  /* 0x000000ff0900720c */ /* 0x000fca0003f45270 */
[----:B------:R-:W-:Y:S01]  /*0a30*/  DSETP.MAX.AND P3, P4, R6, R24, PT ;  /* 0x000000180600722a */ /* 0x000fe20003c6f000 */
[----:B------:R-:W-:Y:S02]  /*0a40*/  IMAD.MOV.U32 R11, RZ, RZ, R25 ;  /* 0x000000ffff0b7224 */ /* 0x000fe400078e0019 */
[----:B------:R-:W-:-:S03]  /*0a50*/  IMAD.MOV.U32 R10, RZ, RZ, R7 ;  /* 0x000000ffff0a7224 */ /* 0x000fc600078e0007 */
[----:B------:R-:W-:Y:S02]  /*0a60*/  SEL R22, R6, R24, P3 ;  /* 0x0000001806167207 */ /* 0x000fe40001800000 */
[----:B------:R-:W-:-:S06]  /*0a70*/  FSEL R23, R10, R11, P3 ;  /* 0x0000000b0a177208 */ /* 0x000fcc0001800000 */
[----:B------:R-:W-:Y:S01]  /*0a80*/  @P4 LOP3.LUT R23, R11, 0x80000, RZ, 0xfc, !PT ;  /* 0x000800000b174812 */ /* 0x000fe200078efcff */
[----:B------:R-:W-:Y:S06]  /*0a90*/  @P2 BRA `(.L_x_5) ;  /* 0xfffffff400d42947 */ /* 0x000fec000383ffff */
.L_x_4:
[----:B------:R-:W-:Y:S05]  /*0aa0*/  @!P1 BRA `(.L_x_3) ;  /* 0x0000000800049947 */ /* 0x000fea0003800000 */
[----:B------:R-:W-:Y:S02]  /*0ab0*/  ISETP.GE.U32.AND P2, PT, R3, 0x8, PT ;  /* 0x000000080300780c */ /* 0x000fe40003f46070 */
[----:B------:R-:W-:-:S04]  /*0ac0*/  LOP3.LUT R9, R0, 0x7, RZ, 0xc0, !PT ;  /* 0x0000000700097812 */ /* 0x000fc800078ec0ff */
[----:B------:R-:W-:-:S07]  /*0ad0*/  ISETP.NE.AND P1, PT, R9, RZ, PT ;  /* 0x000000ff0900720c */ /* 0x000fce0003f25270 */
[----:B------:R-:W-:Y:S06]  /*0ae0*/  @!P2 BRA `(.L_x_6) ;  /* 0x000000040010a947 */ /* 0x000fec0003800000 */
[----:B------:R-:W0:Y:S01]  /*0af0*/  LDC.64 R24, c[0x0][0x380] ;  /* 0x0000e000ff187b82 */ /* 0x000e220000000a00 */
[----:B------:R-:W-:-:S04]  /*0b00*/  IMAD.IADD R3, R4, 0x1, R5 ;  /* 0x0000000104037824 */ /* 0x000fc800078e0205 */
[----:B0-----:R-:W-:-:S05]  /*0b10*/  IMAD.WIDE R24, R3, 0x8, R24 ;  /* 0x0000000803187825 */ /* 0x001fca00078e0218 */
[----:B------:R-:W2:Y:S04]  /*0b20*/  LDG.E.64 R20, desc[UR8][R24.64] ;  /* 0x0000000818147981 */ /* 0x000ea8000c1e1b00 */
[----:B------:R-:W3:Y:S04]  /*0b30*/  LDG.E.64 R18, desc[UR8][R24.64+0x8] ;  /* 0x0000080818127981 */ /* 0x000ee8000c1e1b00 */
[----:B------:R-:W4:Y:S04]  /*0b40*/  LDG.E.64 R16, desc[UR8][R24.64+0x10] ;  /* 0x0000100818107981 */ /* 0x000f28000c1e1b00 */
[----:B------:R-:W5:Y:S04]  /*0b50*/  LDG.E.64 R14, desc[UR8][R24.64+0x18] ;  /* 0x00001808180e7981 */ /* 0x000f68000c1e1b00 */
[----:B------:R-:W5:Y:S04]  /*0b60*/  LDG.E.64 R12, desc[UR8][R24.64+0x20] ;  /* 0x00002008180c7981 */ /* 0x000f68000c1e1b00 */
[----:B------:R-:W5:Y:S04]  /*0b70*/  LDG.E.64 R10, desc[UR8][R24.64+0x28] ;  /* 0x00002808180a7981 */ /* 0x000f68000c1e1b00 */
[----:B------:R-:W5:Y:S04]  /*0b80*/  LDG.E.64 R6, desc[UR8][R24.64+0x30] ;  /* 0x0000300818067981 */ /* 0x000f68000c1e1b00 */
[----:B------:R0:W5:Y:S01]  /*0b90*/  LDG.E.64 R2, desc[UR8][R24.64+0x38] ;  /* 0x0000380818027981 */ /* 0x000162000c1e1b00 */
[----:B------:R-:W-:-:S02]  /*0ba0*/  IMAD.MOV.U32 R26, RZ, RZ, R23 ;  /* 0x000000ffff1a7224 */ /* 0x000fc400078e0017 */
[----:B------:R-:W-:Y:S01]  /*0bb0*/  VIADD R5, R5, 0x8 ;  /* 0x0000000805057836 */ /* 0x000fe20000000000 */
[----:B--2---:R-:W-:Y:S01]  /*0bc0*/  DSETP.MAX.AND P2, P3, R22, R20, PT ;  /* 0x000000141600722a */ /* 0x004fe20003b4f000 */
[----:B------:R-:W-:-:S05]  /*0bd0*/  IMAD.MOV.U32 R23, RZ, RZ, R21 ;  /* 0x000000ffff177224 */ /* 0x000fca00078e0015 */
[----:B------:R-:W-:Y:S02]  /*0be0*/  SEL R20, R22, R20, P2 ;  /* 0x0000001416147207 */ /* 0x000fe40001000000 */
[----:B------:R-:W-:-:S06]  /*0bf0*/  FSEL R27, R26, R23, P2 ;  /* 0x000000171a1b7208 */ /* 0x000fcc0001000000 */
[----:B------:R-:W-:Y:S01]  /*0c00*/  @P3 LOP3.LUT R27, R23, 0x80000, RZ, 0xfc, !PT ;  /* 0x00080000171b3812 */ /* 0x000fe200078efcff */
[----:B---3--:R-:W-:-:S04]  /*0c10*/  IMAD.MOV.U32 R23, RZ, RZ, R19 ;  /* 0x000000ffff177224 */ /* 0x008fc800078e0013 */
[----:B------:R-:W-:-:S04]  /*0c20*/  IMAD.MOV.U32 R21, RZ, RZ, R27 ;  /* 0x000000ffff157224 */ /* 0x000fc800078e001b */
[----:B------:R-:W-:Y:S02]  /*0c30*/  IMAD.MOV.U32 R22, RZ, RZ, R21 ;  /* 0x000000ffff167224 */ /* 0x000fe400078e0015 */
[----:B------:R-:W-:Y:S01]  /*0c40*/  DSETP.MAX.AND P2, P3, R20, R18, PT ;  /* 0x000000121400722a */ /* 0x000fe20003b4f000 */
[----:B----4-:R-:W-:-:S05]  /*0c50*/  IMAD.MOV.U32 R21, RZ, RZ, R17 ;  /* 0x000000ffff157224 */ /* 0x010fca00078e0011 */
[----:B0-----:R-:W-:Y:S02]  /*0c60*/  FSEL R25, R22, R23, P2 ;  /* 0x0000001716197208 */ /* 0x001fe40001000000 */
[----:B------:R-:W-:-:S06]  /*0c70*/  SEL R18, R20, R18, P2 ;  /* 0x0000001214127207 */ /* 0x000fcc0001000000 */
[----:B------:R-:W-:-:S05]  /*0c80*/  @P3 LOP3.LUT R25, R23, 0x80000, RZ, 0xfc, !PT ;  /* 0x0008000017193812 */ /* 0x000fca00078efcff */
[----:B------:R-:W-:-:S04]  /*0c90*/  IMAD.MOV.U32 R19, RZ, RZ, R25 ;  /* 0x000000ffff137224 */ /* 0x000fc800078e0019 */
[----:B------:R-:W-:Y:S02]  /*0ca0*/  IMAD.MOV.U32 R20, RZ, RZ, R19 ;  /* 0x000000ffff147224 */ /* 0x000fe400078e0013 */
[----:B------:R-:W-:Y:S01]  /*0cb0*/  DSETP.MAX.AND P2, P3, R18, R16, PT ;  /* 0x000000101200722a */ /* 0x000fe20003b4f000 */
[----:B-----5:R-:W-:-:S05]  /*0cc0*/  MOV R19, R15 ;  /* 0x0000000f00137202 */ /* 0x020fca0000000f00 */
[----:B------:R-:W-:Y:S02]  /*0cd0*/  FSEL R23, R20, R21, P2 ;  /* 0x0000001514177208 */ /* 0x000fe40001000000 */
[----:B------:R-:W-:-:S06]  /*0ce0*/  SEL R16, R18, R16, P2 ;  /* 0x0000001012107207 */ /* 0x000fcc0001000000 */
[----:B------:R-:W-:-:S05]  /*0cf0*/  @P3 LOP3.LUT R23, R21, 0x80000, RZ, 0xfc, !PT ;  /* 0x0008000015173812 */ /* 0x000fca00078efcff */
[----:B------:R-:W-:Y:S02]  /*0d00*/  IMAD.MOV.U32 R17, RZ, RZ, R23 ;  /* 0x000000ffff117224 */ /* 0x000fe400078e0017 */
[----:B------:R-:W-:Y:S02]  /*0d10*/  IMAD.MOV.U32 R23, RZ, RZ, R2 ;  /* 0x000000ffff177224 */ /* 0x000fe400078e0002 */
[----:B------:R-:W-:Y:S02]  /*0d20*/  IMAD.MOV.U32 R18, RZ, RZ, R17 ;  /* 0x000000ffff127224 */ /* 0x000fe400078e0011 */
[----:B------:R-:W-:Y:S01]  /*0d30*/  DSETP.MAX.AND P2, P3, R16, R14, PT ;  /* 0x0000000e1000722a */ /* 0x000fe20003b4f000 */
[----:B------:R-:W-:-:S05]  /*0d40*/  IMAD.MOV.U32 R17, RZ, RZ, R13 ;  /* 0x000000ffff117224 */ /* 0x000fca00078e000d */
[----:B------:R-:W-:Y:S02]  /*0d50*/  FSEL R21, R18, R19, P2 ;  /* 0x0000001312157208 */ /* 0x000fe40001000000 */
[----:B------:R-:W-:-:S06]  /*0d60*/  SEL R14, R16, R14, P2 ;  /* 0x0000000e100e7207 */ /* 0x000fcc0001000000 */
[----:B------:R-:W-:-:S05]  /*0d70*/  @P3 LOP3.LUT R21, R19, 0x80000, RZ, 0xfc, !PT ;  /* 0x0008000013153812 */ /* 0x000fca00078efcff */
[----:B------:R-:W-:-:S04]  /*0d80*/  IMAD.MOV.U32 R15, RZ, RZ, R21 ;  /* 0x000000ffff0f7224 */ /* 0x000fc800078e0015 */
        /* <DEDUP_REMOVED lines=13> */
[----:B------:R-:W-:-:S05]  /*0e60*/  IMAD.MOV.U32 R11, RZ, RZ, R17 ;  /* 0x000000ffff0b7224 */ /* 0x000fca00078e0011 */
[----:B------:R-:W-:Y:S01]  /*0e70*/  MOV R12, R11 ;  /* 0x0000000b000c7202 */ /* 0x000fe20000000f00 */
[----:B------:R-:W-:-:S06]  /*0e80*/  DSETP.MAX.AND P2, P3, R10, R6, PT ;  /* 0x000000060a00722a */ /* 0x000fcc0003b4f000 */
[----:B------:R-:W-:Y:S02]  /*0e90*/  FSEL R15, R12, R13, P2 ;  /* 0x0000000d0c0f7208 */ /* 0x000fe40001000000 */
[----:B------:R-:W-:-:S06]  /*0ea0*/  SEL R6, R10, R6, P2 ;  /* 0x000000060a067207 */ /* 0x000fcc0001000000 */
[----:B------:R-:W-:-:S05]  /*0eb0*/  @P3 LOP3.LUT R15, R13, 0x80000, RZ, 0xfc, !PT ;  /* 0x000800000d0f3812 */ /* 0x000fca00078efcff */
[----:B------:R-:W-:-:S06]  /*0ec0*/  IMAD.MOV.U32 R7, RZ, RZ, R15 ;  /* 0x000000ffff077224 */ /* 0x000fcc00078e000f */
[----:B------:R-:W-:Y:S01]  /*0ed0*/  DSETP.MAX.AND P2, P3, R6, R2, PT ;  /* 0x000000020600722a */ /* 0x000fe20003b4f000 */
[----:B------:R-:W-:-:S05]  /*0ee0*/  IMAD.MOV.U32 R2, RZ, RZ, R7 ;  /* 0x000000ffff027224 */ /* 0x000fca00078e0007 */
[----:B------:R-:W-:Y:S02]  /*0ef0*/  SEL R22, R6, R23, P2 ;  /* 0x0000001706167207 */ /* 0x000fe40001000000 */
[----:B------:R-:W-:-:S06]  /*0f00*/  FSEL R11, R2, R3, P2 ;  /* 0x00000003020b7208 */ /* 0x000fcc0001000000 */
[----:B------:R-:W-:-:S05]  /*0f10*/  @P3 LOP3.LUT R11, R3, 0x80000, RZ, 0xfc, !PT ;  /* 0x00080000030b3812 */ /* 0x000fca00078efcff */
[----:B------:R-:W-:-:S07]  /*0f20*/  IMAD.MOV.U32 R23, RZ, RZ, R11 ;  /* 0x000000ffff177224 */ /* 0x000fce00078e000b */
.L_x_6:
        /* <DEDUP_REMOVED lines=11> */
[----:B------:R3:W5:Y:S01]  /*0fe0*/  LDG.E.64 R6, desc[UR8][R16.64+0x18] ;  /* 0x0000180810067981 */ /* 0x000762000c1e1b00 */
[----:B------:R-:W-:-:S02]  /*0ff0*/  IMAD.MOV.U32 R3, RZ, RZ, R23 ;  /* 0x000000ffff037224 */ /* 0x000fc400078e0017 */
[----:B------:R-:W-:Y:S01]  /*1000*/  VIADD R5, R5, 0x4 ;  /* 0x0000000405057836 */ /* 0x000fe20000000000 */
[----:B--2---:R-:W-:Y:S01]  /*1010*/  DSETP.MAX.AND P2, P3, R22, R14, PT ;  /* 0x0000000e1600722a */ /* 0x004fe20003b4f000 */
[----:B------:R-:W-:Y:S01]  /*1020*/  IMAD.MOV.U32 R18, RZ, RZ, R15 ;  /* 0x000000ffff127224 */ /* 0x000fe200078e000f */
[----:B---3--:R-:W-:-:S04]  /*1030*/  MOV R16, R13 ;  /* 0x0000000d00107202 */ /* 0x008fc80000000f00 */
[----:B------:R-:W-:Y:S02]  /*1040*/  FSEL R3, R3, R18, P2 ;  /* 0x0000001203037208 */ /* 0x000fe40001000000 */
[----:B------:R-:W-:Y:S01]  /*1050*/  SEL R14, R22, R14, P2 ;  /* 0x0000000e160e7207 */ /* 0x000fe20001000000 */
[----:B-----5:R-:W-:-:S05]  /*1060*/  IMAD.MOV.U32 R23, RZ, RZ, R6 ;  /* 0x000000ffff177224 */ /* 0x020fca00078e0006 */
[----:B------:R-:W-:-:S05]  /*1070*/  @P3 LOP3.LUT R3, R18, 0x80000, RZ, 0xfc, !PT ;  /* 0x0008000012033812 */ /* 0x000fca00078efcff */
[----:B------:R-:W-:-:S04]  /*1080*/  IMAD.MOV.U32 R15, RZ, RZ, R3 ;  /* 0x000000ffff0f7224 */ /* 0x000fc800078e0003 */
[----:B------:R-:W-:Y:S02]  /*1090*/  IMAD.MOV.U32 R3, RZ, RZ, R15 ;  /* 0x000000ffff037224 */ /* 0x000fe400078e000f */
[----:B------:R-:W-:-:S06]  /*10a0*/  DSETP.MAX.AND P2, P3, R14, R12, PT ;  /* 0x0000000c0e00722a */ /* 0x000fcc0003b4f000 */
[----:B------:R-:W-:Y:S02]  /*10b0*/  FSEL R3, R3, R16, P2 ;  /* 0x0000001003037208 */ /* 0x000fe40001000000 */
[----:B------:R-:W-:Y:S01]  /*10c0*/  SEL R12, R14, R12, P2 ;  /* 0x0000000c0e0c7207 */ /* 0x000fe20001000000 */
[----:B----4-:R-:W-:-:S05]  /*10d0*/  IMAD.MOV.U32 R14, RZ, RZ, R11 ;  /* 0x000000ffff0e7224 */ /* 0x010fca00078e000b */
[----:B------:R-:W-:-:S05]  /*10e0*/  @P3 LOP3.LUT R3, R16, 0x80000, RZ, 0xfc, !PT ;  /* 0x0008000010033812 */ /* 0x000fca00078efcff */
[----:B------:R-:W-:-:S04]  /*10f0*/  IMAD.MOV.U32 R13, RZ, RZ, R3 ;  /* 0x000000ffff0d7224 */ /* 0x000fc800078e0003 */
[----:B------:R-:W-:Y:S02]  /*1100*/  IMAD.MOV.U32 R3, RZ, RZ, R13 ;  /* 0x000000ffff037224 */ /* 0x000fe400078e000d */
[----:B------:R-:W-:-:S06]  /*1110*/  DSETP.MAX.AND P2, P3, R12, R10, PT ;  /* 0x0000000a0c00722a */ /* 0x000fcc0003b4f000 */
[----:B------:R-:W-:Y:S02]  /*1120*/  FSEL R3, R3, R14, P2 ;  /* 0x0000000e03037208 */ /* 0x000fe40001000000 */
[----:B------:R-:W-:-:S06]  /*1130*/  SEL R10, R12, R10, P2 ;  /* 0x0000000a0c0a7207 */ /* 0x000fcc0001000000 */
[----:B------:R-:W-:-:S05]  /*1140*/  @P3 LOP3.LUT R3, R14, 0x80000, RZ, 0xfc, !PT ;  /* 0x000800000e033812 */ /* 0x000fca00078efcff */
[----:B------:R-:W-:-:S04]  /*1150*/  IMAD.MOV.U32 R11, RZ, RZ, R3 ;  /* 0x000000ffff0b7224 */ /* 0x000fc800078e0003 */
[----:B------:R-:W-:Y:S02]  /*1160*/  IMAD.MOV.U32 R3, RZ, RZ, R11 ;  /* 0x000000ffff037224 */ /* 0x000fe400078e000b */
[----:B------:R-:W-:-:S06]  /*1170*/  DSETP.MAX.AND P2, P3, R10, R6, PT ;  /* 0x000000060a00722a */ /* 0x000fcc0003b4f000 */
[----:B------:R-:W-:Y:S02]  /*1180*/  FSEL R3, R3, R7, P2 ;  /* 0x0000000703037208 */ /* 0x000fe40001000000 */
[----:B------:R-:W-:-:S06]  /*1190*/  SEL R22, R10, R23, P2 ;  /* 0x000000170a167207 */ /* 0x000fcc0001000000 */
[----:B------:R-:W-:-:S05]  /*11a0*/  @P3 LOP3.LUT R3, R7, 0x80000, RZ, 0xfc, !PT ;  /* 0x0008000007033812 */ /* 0x000fca00078efcff */
[----:B------:R-:W-:-:S07]  /*11b0*/  IMAD.MOV.U32 R23, RZ, RZ, R3 ;  /* 0x000000ffff177224 */ /* 0x000fce00078e0003 */
.L_x_7:
[----:B------:R-:W-:Y:S05]  /*11c0*/  @!P1 BRA `(.L_x_3) ;  /* 0x00000000003c9947 */ /* 0x000fea0003800000 */
[----:B------:R-:W0:Y:S01]  /*11d0*/  LDC.64 R6, c[0x0][0x380] ;  /* 0x0000e000ff067b82 */ /* 0x000e220000000a00 */
[----:B------:R-:W-:Y:S01]  /*11e0*/  IADD3 R5, PT, PT, R4, R5, RZ ;  /* 0x0000000504057210 */ /* 0x000fe20007ffe0ff */
[----:B------:R-:W-:-:S07]  /*11f0*/  IMAD.MOV R9, RZ, RZ, -R2 ;  /* 0x000000ffff097224 */ /* 0x000fce00078e0a02 */
.L_x_8:
[----:B0-----:R-:W-:-:S06]  /*1200*/  IMAD.WIDE R2, R5, 0x8, R6 ;  /* 0x0000000805027825 */ /* 0x001fcc00078e0206 */
[----:B------:R-:W2:Y:S01]  /*1210*/  LDG.E.64 R2, desc[UR8][R2.64] ;  /* 0x0000000802027981 */ /* 0x000ea2000c1e1b00 */
[----:B------:R-:W-:Y:S02]  /*1220*/  VIADD R9, R9, 0x1 ;  /* 0x0000000109097836 */ /* 0x000fe40000000000 */
[----:B------:R-:W-:Y:S02]  /*1230*/  IMAD.MOV.U32 R11, RZ, RZ, R23 ;  /* 0x000000ffff0b7224 */ /* 0x000fe400078e0017 */
[----:B------:R-:W-:Y:S01]  /*1240*/  VIADD R5, R5, 0x1 ;  /* 0x0000000105057836 */ /* 0x000fe20000000000 */
[----:B------:R-:W-:Y:S01]  /*1250*/  ISETP.NE.AND P1, PT, R9, RZ, PT ;  /* 0x000000ff0900720c */ /* 0x000fe20003f25270 */
[----:B--2---:R-:W-:Y:S01]  /*1260*/  DSETP.MAX.AND P2, P3, R2, R22, PT ;  /* 0x000000160200722a */ /* 0x004fe20003b4f000 */
[----:B------:R-:W-:-:S05]  /*1270*/  IMAD.MOV.U32 R10, RZ, RZ, R3 ;  /* 0x000000ffff0a7224 */ /* 0x000fca00078e0003 */
[----:B------:R-:W-:Y:S02]  /*1280*/  FSEL R23, R10, R11, P2 ;  /* 0x0000000b0a177208 */ /* 0x000fe40001000000 */
[----:B------:R-:W-:-:S06]  /*1290*/  SEL R22, R2, R22, P2 ;  /* 0x0000001602167207 */ /* 0x000fcc0001000000 */
[----:B------:R-:W-:Y:S01]  /*12a0*/  @P3 LOP3.LUT R23, R11, 0x80000, RZ, 0xfc, !PT ;  /* 0x000800000b173812 */ /* 0x000fe200078efcff */
[----:B------:R-:W-:Y:S06]  /*12b0*/  @P1 BRA `(.L_x_8) ;  /* 0xfffffffc00d01947 */ /* 0x000fec000383ffff */
.L_x_3:
[----:B------:R-:W-:Y:S01]  /*12c0*/  CS2R R10, SRZ ;  /* 0x00000000000a7805 */ /* 0x000fe2000001ff00 */
[----:B------:R-:W-:Y:S06]  /*12d0*/  @!P0 BRA `(.L_x_9) ;  /* 0x0000000c00008947 */ /* 0x000fec0003800000 */
[----:B------:R-:W-:Y:S01]  /*12e0*/  ISETP.NE.AND P0, PT, R0, 0x1, PT ;  /* 0x000000010000780c */ /* 0x000fe20003f05270 */
[----:B------:R-:W-:Y:S01]  /*12f0*/  IMAD.MOV.U32 R2, RZ, RZ, RZ ;  /* 0x000000ffff027224 */ /* 0x000fe200078e00ff */
[----:B------:R-:W-:-:S11]  /*1300*/  CS2R R10, SRZ ;  /* 0x00000000000a7805 */ /* 0x000fd6000001ff00 */
[----:B------:R-:W-:Y:S05]  /*1310*/  @!P0 BRA `(.L_x_10) ;  /* 0x0000000400d08947 */ /* 0x000fea0003800000 */
[----:B------:R-:W0:Y:S01]  /*1320*/  LDC.64 R6, c[0x0][0x380] ;  /* 0x0000e000ff067b82 */ /* 0x000e220000000a00 */
[----:B------:R-:W1:Y:S01]  /*1330*/  LDCU.64 UR4, c[0x0][0x390] ;  /* 0x00007200ff0477ac */ /* 0x000e620008000a00 */
[----:B------:R-:W-:Y:S01]  /*1340*/  LOP3.LUT R2, R0, 0x7ffffffe, RZ, 0xc0, !PT ;  /* 0x7ffffffe00027812 */ /* 0x000fe200078ec0ff */
[----:B------:R-:W-:Y:S01]  /*1350*/  IMAD.MOV.U32 R3, RZ, RZ, R4 ;  /* 0x000000ffff037224 */ /* 0x000fe200078e0004 */
[----:B------:R-:W-:-:S03]  /*1360*/  CS2R R10, SRZ ;  /* 0x00000000000a7805 */ /* 0x000fc6000001ff00 */
[----:B------:R-:W-:Y:S01]  /*1370*/  IMAD.MOV R0, RZ, RZ, -R2 ;  /* 0x000000ffff007224 */ /* 0x000fe200078e0a02 */
[----:B-1----:R-:W-:-:S04]  /*1380*/  UIADD3 UR4, UP0, UPT, UR4, 0x8, URZ ;  /* 0x0000000804047890 */ /* 0x002fc8000ff1e0ff */
[----:B------:R-:W-:-:S12]  /*1390*/  UIADD3.X UR5, UPT, UPT, URZ, UR5, URZ, UP0, !UPT ;  /* 0x00000005ff057290 */ /* 0x000fd800087fe4ff */
.L_x_15:
[----:B0-----:R-:W-:-:S05]  /*13a0*/  IMAD.WIDE R12, R3, 0x8, R6 ;  /* 0x00000008030c7825 */ /* 0x001fca00078e0206 */
[----:B-1----:R-:W2:Y:S01]  /*13b0*/  LDG.E.64 R14, desc[UR8][R12.64] ;  /* 0x000000080c0e7981 */ /* 0x002ea2000c1e1b00 */
[----:B------:R-:W-:Y:S01]  /*13c0*/  IMAD.MOV.U32 R16, RZ, RZ, 0x652b82fe ;  /* 0x652b82feff107424 */ /* 0x000fe200078e00ff */
[----:B------:R-:W-:Y:S01]  /*13d0*/  MOV R17, 0x3ff71547 ;  /* 0x3ff7154700117802 */ /* 0x000fe20000000f00 */
[----:B------:R-:W-:Y:S01]  /*13e0*/  UMOV UR6, 0xfefa39ef ;  /* 0xfefa39ef00067882 */ /* 0x000fe20000000000 */
        /* <DEDUP_REMOVED lines=21> */
[----:B------:R-:W-:Y:S01]  /*1540*/  BSSY.RECONVERGENT B0, `(.L_x_11) ;  /* 0x0000023000007945 */ /* 0x000fe20003800200 */
[----:B--2---:R-:W-:-:S08]  /*1550*/  DADD R14, R14, -R22 ;  /* 0x000000000e0e7229 */ /* 0x004fd00000000816 */
[----:B------:R-:W-:Y:S02]  /*1560*/  DFMA R18, R14, R16, 6.75539944105574400000e+15 ;  /* 0x433800000e12742b */ /* 0x000fe40000000010 */
[----:B------:R-:W-:-:S06]  /*1570*/  FSETP.GEU.AND P0, PT, |R15|, 4.1917929649353027344, PT ;  /* 0x4086232b0f00780b */ /* 0x000fcc0003f0e200 */
[----:B------:R-:W-:-:S08]  /*1580*/  DADD R26, R18, -6.75539944105574400000e+15 ;  /* 0xc3380000121a7429 */ /* 0x000fd00000000000 */
[----:B------:R-:W-:-:S08]  /*1590*/  DFMA R20, R26, -UR6, R14 ;  /* 0x800000061a147c2b */ /* 0x000fd0000800000e */
[----:B------:R-:W-:Y:S01]  /*15a0*/  DFMA R26, R26, -UR10, R20 ;  /* 0x8000000a1a1a7c2b */ /* 0x000fe20008000014 */
[----:B------:R-:W-:Y:S02]  /*15b0*/  IMAD.MOV.U32 R20, RZ, RZ, -0x35dec16 ;  /* 0xfca213eaff147424 */ /* 0x000fe400078e00ff */
[----:B------:R-:W-:-:S06]  /*15c0*/  IMAD.MOV.U32 R21, RZ, RZ, 0x3e928af3 ;  /* 0x3e928af3ff157424 */ /* 0x000fcc00078e00ff */
[----:B------:R-:W-:-:S08]  /*15d0*/  DFMA R24, R26, UR12, R20 ;  /* 0x0000000c1a187c2b */ /* 0x000fd00008000014 */
[----:B------:R-:W-:-:S08]  /*15e0*/  DFMA R24, R26, R24, UR14 ;  /* 0x0000000e1a187e2b */ /* 0x000fd00008000018 */
[----:B------:R-:W-:-:S08]  /*15f0*/  DFMA R24, R26, R24, UR16 ;  /* 0x000000101a187e2b */ /* 0x000fd00008000018 */
[----:B------:R-:W-:-:S08]  /*1600*/  DFMA R24, R26, R24, UR18 ;  /* 0x000000121a187e2b */ /* 0x000fd00008000018 */
[----:B------:R-:W-:-:S08]  /*1610*/  DFMA R24, R26, R24, UR20 ;  /* 0x000000141a187e2b */ /* 0x000fd00008000018 */
[----:B------:R-:W-:-:S08]  /*1620*/  DFMA R24, R26, R24, UR22 ;  /* 0x000000161a187e2b */ /* 0x000fd00008000018 */
[----:B------:R-:W-:-:S08]  /*1630*/  DFMA R24, R26, R24, UR24 ;  /* 0x000000181a187e2b */ /* 0x000fd00008000018 */
[----:B------:R-:W-:-:S08]  /*1640*/  DFMA R24, R26, R24, UR26 ;  /* 0x0000001a1a187e2b */ /* 0x000fd00008000018 */
[----:B------:R-:W-:-:S08]  /*1650*/  DFMA R24, R26, R24, UR28 ;  /* 0x0000001c1a187e2b */ /* 0x000fd00008000018 */
[----:B------:R-:W-:-:S08]  /*1660*/  DFMA R24, R26, R24, 1 ;  /* 0x3ff000001a18742b */ /* 0x000fd00000000018 */
[----:B------:R-:W-:-:S10]  /*1670*/  DFMA R24, R26, R24, 1 ;  /* 0x3ff000001a18742b */ /* 0x000fd40000000018 */
[----:B------:R-:W-:Y:S02]  /*1680*/  IMAD R27, R18, 0x100000, R25 ;  /* 0x00100000121b7824 */ /* 0x000fe400078e0219 */
[----:B------:R-:W-:Y:S01]  /*1690*/  IMAD.MOV.U32 R26, RZ, RZ, R24 ;  /* 0x000000ffff1a7224 */ /* 0x000fe200078e0018 */
[----:B------:R-:W-:Y:S06]  /*16a0*/  @!P0 BRA `(.L_x_12) ;  /* 0x0000000000308947 */ /* 0x000fec0003800000 */
[----:B------:R-:W-:Y:S01]  /*16b0*/  FSETP.GEU.AND P1, PT, |R15|, 4.2275390625, PT ;  /* 0x408748000f00780b */ /* 0x000fe20003f2e200 */
[C---:B------:R-:W-:Y:S02]  /*16c0*/  DSETP.GEU.AND P0, PT, R14.reuse, RZ, PT ;  /* 0x000000ff0e00722a */ /* 0x040fe40003f0e000 */
[----:B------:R-:W-:-:S10]  /*16d0*/  DADD R14, R14, +INF ;  /* 0x7ff000000e0e7429 */ /* 0x000fd40000000000 */
[----:B------:R-:W-:Y:S02]  /*16e0*/  @!P1 LEA.HI R5, R18, R18, RZ, 0x1 ;  /* 0x0000001212059211 */ /* 0x000fe400078f08ff */
[----:B------:R-:W-:Y:S01]  /*16f0*/  FSEL R26, R14, RZ, P0 ;  /* 0x000000ff0e1a7208 */ /* 0x000fe20000000000 */
[----:B------:R-:W-:Y:S01]  /*1700*/  @!P1 IMAD.MOV.U32 R14, RZ, RZ, RZ ;  /* 0x000000ffff0e9224 */ /* 0x000fe200078e00ff */
[----:B------:R-:W-:Y:S02]  /*1710*/  @!P1 SHF.R.S32.HI R5, RZ, 0x1, R5 ;  /* 0x00000001ff059819 */ /* 0x000fe40000011405 */
[----:B------:R-:W-:-:S03]  /*1720*/  FSEL R27, R15, RZ, P0 ;  /* 0x000000ff0f1b7208 */ /* 0x000fc60000000000 */
[----:B------:R-:W-:Y:S02]  /*1730*/  @!P1 IMAD.IADD R18, R18, 0x1, -R5 ;  /* 0x0000000112129824 */ /* 0x000fe400078e0a05 */
[----:B------:R-:W-:-:S03]  /*1740*/  @!P1 IMAD R25, R5, 0x100000, R25 ;  /* 0x0010000005199824 */ /* 0x000fc600078e0219 */
[----:B------:R-:W-:-:S06]  /*1750*/  @!P1 LEA R15, R18, 0x3ff00000, 0x14 ;  /* 0x3ff00000120f9811 */ /* 0x000fcc00078ea0ff */
[----:B------:R-:W-:-:S11]  /*1760*/  @!P1 DMUL R26, R24, R14 ;  /* 0x0000000e181a9228 */ /* 0x000fd60000000000 */
.L_x_12:
[----:B------:R-:W-:Y:S05]  /*1770*/  BSYNC.RECONVERGENT B0 ;  /* 0x0000000000007941 */ /* 0x000fea0003800200 */
.L_x_11:
[----:B------:R-:W-:Y:S02]  /*1780*/  IMAD.U32 R14, RZ, RZ, UR4 ;  /* 0x00000004ff0e7e24 */ /* 0x000fe4000f8e00ff */
[----:B------:R-:W-:Y:S02]  /*1790*/  IMAD.U32 R15, RZ, RZ, UR5 ;  /* 0x00000005ff0f7e24 */ /* 0x000fe4000f8e00ff */
[----:B------:R-:W-:-:S05]  /*17a0*/  IMAD.WIDE R14, R3, 0x8, R14 ;  /* 0x00000008030e7825 */ /* 0x000fca00078e020e */
[----:B------:R0:W-:Y:S04]  /*17b0*/  STG.E.64 desc[UR8][R14.64+-0x8], R26 ;  /* 0xfffff81a0e007986 */ /* 0x0001e8000c101b08 */
[----:B------:R-:W2:Y:S01]  /*17c0*/  LDG.E.64 R12, desc[UR8][R12.64+0x8] ;  /* 0x000008080c0c7981 */ /* 0x000ea2000c1e1b00 */
[----:B------:R-:W-:Y:S01]  /*17d0*/  IADD3 R0, PT, PT, R0, 0x2, RZ ;  /* 0x0000000200007810 */ /* 0x000fe20007ffe0ff */
[----:B------:R-:W-:Y:S01]  /*17e0*/  BSSY.RECONVERGENT B0, `(.L_x_13) ;  /* 0x0000023000007945 */ /* 0x000fe20003800200 */
[----:B------:R-:W-:Y:S02]  /*17f0*/  DADD R10, R26, R10 ;  /* 0x000000001a0a7229 */ /* 0x000fe4000000000a */
[----:B------:R-:W-:Y:S01]  /*1800*/  ISETP.NE.AND P2, PT, R0, RZ, PT ;  /* 0x000000ff0000720c */ /* 0x000fe20003f45270 */
[----:B--2---:R-:W-:-:S08]  /*1810*/  DADD R12, R12, -R22 ;  /* 0x000000000c0c7229 */ /* 0x004fd00000000816 */
[----:B------:R-:W-:Y:S02]  /*1820*/  DFMA R16, R12, R16, 6.75539944105574400000e+15 ;  /* 0x433800000c10742b */ /* 0x000fe40000000010 */
[----:B------:R-:W-:-:S06]  /*1830*/  FSETP.GEU.AND P0, PT, |R13|, 4.1917929649353027344, PT ;  /* 0x4086232b0d00780b */ /* 0x000fcc0003f0e200 */
[----:B------:R-:W-:-:S08]  /*1840*/  DADD R24, R16, -6.75539944105574400000e+15 ;  /* 0xc338000010187429 */ /* 0x000fd00000000000 */
[----:B------:R-:W-:-:S08]  /*1850*/  DFMA R18, R24, -UR6, R12 ;  /* 0x8000000618127c2b */ /* 0x000fd0000800000c */
[----:B------:R-:W-:-:S08]  /*1860*/  DFMA R18, R24, -UR10, R18 ;  /* 0x8000000a18127c2b */ /* 0x000fd00008000012 */
        /* <DEDUP_REMOVED lines=13> */
[----:B0-----:R-:W-:Y:S06]  /*1940*/  @!P0 BRA `(.L_x_14) ;  /* 0x0000000000308947 */ /* 0x001fec0003800000 */
[----:B------:R-:W-:Y:S01]  /*1950*/  FSETP.GEU.AND P1, PT, |R13|, 4.2275390625, PT ;  /* 0x408748000d00780b */ /* 0x000fe20003f2e200 */
[C---:B------:R-:W-:Y:S02]  /*1960*/  DADD R20, R12.reuse, +INF ;  /* 0x7ff000000c147429 */ /* 0x040fe40000000000 */
[----:B------:R-:W-:-:S08]  /*1970*/  DSETP.GEU.AND P0, PT, R12, RZ, PT ;  /* 0x000000ff0c00722a */ /* 0x000fd00003f0e000 */
[----:B------:R-:W-:Y:S02]  /*1980*/  FSEL R20, R20, RZ, P0 ;  /* 0x000000ff14147208 */ /* 0x000fe40000000000 */
[----:B------:R-:W-:Y:S02]  /*1990*/  @!P1 LEA.HI R5, R16, R16, RZ, 0x1 ;  /* 0x0000001010059211 */ /* 0x000fe400078f08ff */
[----:B------:R-:W-:Y:S02]  /*19a0*/  FSEL R21, R21, RZ, P0 ;  /* 0x000000ff15157208 */ /* 0x000fe40000000000 */
[----:B------:R-:W-:-:S05]  /*19b0*/  @!P1 SHF.R.S32.HI R5, RZ, 0x1, R5 ;  /* 0x00000001ff059819 */ /* 0x000fca0000011405 */
[----:B------:R-:W-:Y:S02]  /*19c0*/  @!P1 IMAD.IADD R12, R16, 0x1, -R5 ;  /* 0x00000001100c9824 */ /* 0x000fe400078e0a05 */
[----:B------:R-:W-:-:S03]  /*19d0*/  @!P1 IMAD R19, R5, 0x100000, R19 ;  /* 0x0010000005139824 */ /* 0x000fc600078e0213 */
[----:B------:R-:W-:Y:S01]  /*19e0*/  @!P1 LEA R13, R12, 0x3ff00000, 0x14 ;  /* 0x3ff000000c0d9811 */ /* 0x000fe200078ea0ff */
[----:B------:R-:W-:-:S06]  /*19f0*/  @!P1 IMAD.MOV.U32 R12, RZ, RZ, RZ ;  /* 0x000000ffff0c9224 */ /* 0x000fcc00078e00ff */
[----:B------:R-:W-:-:S11]  /*1a00*/  @!P1 DMUL R20, R18, R12 ;  /* 0x0000000c12149228 */ /* 0x000fd60000000000 */
.L_x_14:
[----:B------:R-:W-:Y:S05]  /*1a10*/  BSYNC.RECONVERGENT B0 ;  /* 0x0000000000007941 */ /* 0x000fea0003800200 */
.L_x_13:
[----:B------:R1:W-:Y:S01]  /*1a20*/  STG.E.64 desc[UR8][R14.64], R20 ;  /* 0x000000140e007986 */ /* 0x0003e2000c101b08 */
[----:B------:R-:W-:Y:S01]  /*1a30*/  DADD R10, R10, R20 ;  /* 0x000000000a0a7229 */ /* 0x000fe20000000014 */
[----:B------:R-:W-:Y:S01]  /*1a40*/  VIADD R3, R3, 0x2 ;  /* 0x0000000203037836 */ /* 0x000fe20000000000 */
[----:B------:R-:W-:Y:S09]  /*1a50*/  @P2 BRA `(.L_x_15) ;  /* 0xfffffff800502947 */ /* 0x000ff2000383ffff */
.L_x_10:
[----:B------:R-:W0:Y:S02]  /*1a60*/  LDC R0, c[0x0][0x39c] ;  /* 0x0000e700ff007b82 */ /* 0x000e240000000800 */
[----:B0-----:R-:W-:-:S04]  /*1a70*/  LOP3.LUT R3, R0, 0x1, RZ, 0xc0, !PT ;  /* 0x0000000100037812 */ /* 0x001fc800078ec0ff */
[----:B------:R-:W-:-:S13]  /*1a80*/  ISETP.NE.U32.AND P0, PT, R3, 0x1, PT ;  /* 0x000000010300780c */ /* 0x000fda0003f05070 */
[----:B------:R-:W-:Y:S05]  /*1a90*/  @P0 BRA `(.L_x_9) ;  /* 0x0000000400100947 */ /* 0x000fea0003800000 */
[----:B------:R-:W0:Y:S01]  /*1aa0*/  LDC.64 R12, c[0x0][0x380] ;  /* 0x0000e000ff0c7b82 */ /* 0x000e220000000a00 */
[----:B------:R-:W-:Y:S02]  /*1ab0*/  IMAD.IADD R5, R4, 0x1, R2 ;  /* 0x0000000104057824 */ /* 0x000fe400078e0202 */
[----:B------:R-:W-:Y:S01]  /*1ac0*/  IMAD.MOV.U32 R3, RZ, RZ, 0x3ff71547 ;  /* 0x3ff71547ff037424 */ /* 0x000fe200078e00ff */
[----:B------:R-:W-:Y:S01]  /*1ad0*/  UMOV UR4, 0xfefa39ef ;  /* 0xfefa39ef00047882 */ /* 0x000fe20000000000 */
[----:B------:R-:W-:-:S03]  /*1ae0*/  UMOV UR5, 0x3fe62e42 ;  /* 0x3fe62e4200057882 */ /* 0x000fc60000000000 */
[----:B------:R-:W2:Y:S01]  /*1af0*/  LDC.64 R16, c[0x0][0x390] ;  /* 0x0000e400ff107b82 */ /* 0x000ea20000000a00 */
[----:B0-----:R-:W-:-:S06]  /*1b00*/  IMAD.WIDE R12, R5, 0x8, R12 ;  /* 0x00000008050c7825 */ /* 0x001fcc00078e020c */
[----:B------:R-:W3:Y:S01]  /*1b10*/  LDG.E.64 R12, desc[UR8][R12.64] ;  /* 0x000000080c0c7981 */ /* 0x000ee2000c1e1b00 */
[----:B------:R-:W-:Y:S01]  /*1b20*/  IMAD.MOV.U32 R2, RZ, RZ, 0x652b82fe ;  /* 0x652b82feff027424 */ /* 0x000fe200078e00ff */
[----:B------:R-:W-:Y:S01]  /*1b30*/  BSSY.RECONVERGENT B0, `(.L_x_16) ;  /* 0x0000038000007945 */ /* 0x000fe20003800200 */
[----:B---3--:R-:W-:-:S08]  /*1b40*/  DADD R22, R12, -R22 ;  /* 0x000000000c167229 */ /* 0x008fd00000000816 */
[----:B------:R-:W-:Y:S02]  /*1b50*/  DFMA R2, R22, R2, 6.75539944105574400000e+15 ;  /* 0x433800001602742b */ /* 0x000fe40000000002 */
[----:B------:R-:W-:-:S06]  /*1b60*/  FSETP.GEU.AND P0, PT, |R23|, 4.1917929649353027344, PT ;  /* 0x4086232b1700780b */ /* 0x000fcc0003f0e200 */
[----:B------:R-:W-:-:S08]  /*1b70*/  DADD R6, R2, -6.75539944105574400000e+15 ;  /* 0xc338000002067429 */ /* 0x000fd00000000000 */
[----:B-1----:R-:W-:Y:S01]  /*1b80*/  DFMA R14, R6, -UR4, R22 ;  /* 0x80000004060e7c2b */ /* 0x002fe20008000016 */
[----:B------:R-:W-:Y:S01]  /*1b90*/  UMOV UR4, 0x3b39803f ;  /* 0x3b39803f00047882 */ /* 0x000fe20000000000 */
[----:B------:R-:W-:-:S06]  /*1ba0*/  UMOV UR5, 0x3c7abc9e ;  /* 0x3c7abc9e00057882 */ /* 0x000fcc0000000000 */
[----:B------:R-:W-:Y:S01]  /*1bb0*/  DFMA R6, R6, -UR4, R14 ;  /* 0x8000000406067c2b */ /* 0x000fe2000800000e */
[----:B------:R-:W-:Y:S01]  /*1bc0*/  UMOV UR4, 0x69ce2bdf ;  /* 0x69ce2bdf00047882 */ /* 0x000fe20000000000 */
[----:B------:R-:W-:Y:S01]  /*1bd0*/  MOV R14, 0xfca213ea ;  /* 0xfca213ea000e7802 */ /* 0x000fe20000000f00 */
[----:B------:R-:W-:Y:S01]  /*1be0*/  IMAD.MOV.U32 R15, RZ, RZ, 0x3e928af3 ;  /* 0x3e928af3ff0f7424 */ /* 0x000fe200078e00ff */
[----:B------:R-:W-:-:S05]  /*1bf0*/  UMOV UR5, 0x3e5ade15 ;  /* 0x3e5ade1500057882 */ /* 0x000fca0000000000 */
[----:B------:R-:W-:Y:S01]  /*1c00*/  DFMA R12, R6, UR4, R14 ;  /* 0x00000004060c7c2b */ /* 0x000fe2000800000e */
[----:B------:R-:W-:Y:S01]  /*1c10*/  UMOV UR4, 0x62401315 ;  /* 0x6240131500047882 */ /* 0x000fe20000000000 */
[----:B------:R-:W-:-:S06]  /*1c20*/  UMOV UR5, 0x3ec71dee ;  /* 0x3ec71dee00057882 */ /* 0x000fcc0000000000 */
[----:B------:R-:W-:Y:S01]  /*1c30*/  DFMA R12, R6, R12, UR4 ;  /* 0x00000004060c7e2b */ /* 0x000fe2000800000c */
        /* <DEDUP_REMOVED lines=20> */
[----:B------:R-:W-:-:S08]  /*1d80*/  DFMA R12, R6, R12, UR4 ;  /* 0x00000004060c7e2b */ /* 0x000fd0000800000c */
[----:B------:R-:W-:-:S08]  /*1d90*/  DFMA R12, R6, R12, 1 ;  /* 0x3ff00000060c742b */ /* 0x000fd0000000000c */
[----:B------:R-:W-:Y:S01]  /*1da0*/  DFMA R14, R6, R12, 1 ;  /* 0x3ff00000060e742b */ /* 0x000fe2000000000c */
[----:B--2---:R-:W-:-:S09]  /*1db0*/  IMAD.WIDE R12, R5, 0x8, R16 ;  /* 0x00000008050c7825 */ /* 0x004fd200078e0210 */
[----:B------:R-:W-:Y:S02]  /*1dc0*/  IMAD R7, R2, 0x100000, R15 ;  /* 0x0010000002077824 */ /* 0x000fe400078e020f */
[----:B------:R-:W-:Y:S01]  /*1dd0*/  IMAD.MOV.U32 R6, RZ, RZ, R14 ;  /* 0x000000ffff067224 */ /* 0x000fe200078e000e */
[----:B------:R-:W-:Y:S06]  /*1de0*/  @!P0 BRA `(.L_x_17) ;  /* 0x0000000000308947 */ /* 0x000fec0003800000 */
        /* <DEDUP_REMOVED lines=12> */
.L_x_17:
[----:B------:R-:W-:Y:S05]  /*1eb0*/  BSYNC.RECONVERGENT B0 ;  /* 0x0000000000007941 */ /* 0x000fea0003800200 */
.L_x_16:
[----:B------:R0:W-:Y:S01]  /*1ec0*/  STG.E.64 desc[UR8][R12.64], R6 ;  /* 0x000000060c007986 */ /* 0x0001e2000c101b08 */
[----:B------:R-:W-:-:S11]  /*1ed0*/  DADD R10, R10, R6 ;  /* 0x000000000a0a7229 */ /* 0x000fd60000000006 */
.L_x_9:
[----:B------:R-:W-:-:S13]  /*1ee0*/  ISETP.GE.AND P0, PT, R0, 0x1, PT ;  /* 0x000000010000780c */ /* 0x000fda0003f06270 */
[----:B------:R-:W-:Y:S05]  /*1ef0*/  @!P0 EXIT ;  /* 0x000000000000894d */ /* 0x000fea0003800000 */
[----:B------:R-:W2:Y:S01]  /*1f00*/  LDC.64 R2, c[0x0][0x388] ;  /* 0x0000e200ff027b82 */ /* 0x000ea20000000a00 */
[C---:B------:R-:W-:Y:S01]  /*1f10*/  ISETP.GE.U32.AND P0, PT, R0.reuse, 0x8, PT ;  /* 0x000000080000780c */ /* 0x040fe20003f06070 */
[----:B------:R-:W-:Y:S01]  /*1f20*/  IMAD.MOV.U32 R5, RZ, RZ, RZ ;  /* 0x000000ffff057224 */ /* 0x000fe200078e00ff */
[----:B------:R-:W-:Y:S01]  /*1f30*/  LOP3.LUT R25, R0, 0x7, RZ, 0xc0, !PT ;  /* 0x0000000700197812 */ /* 0x000fe200078ec0ff */
[----:B--2---:R-:W-:-:S10]  /*1f40*/  IMAD.WIDE R8, R8, 0x4, R2 ;  /* 0x0000000408087825 */ /* 0x004fd400078e0202 */
[----:B------:R-:W-:Y:S05]  /*1f50*/  @!P0 BRA `(.L_x_18) ;  /* 0x0000000c00d08947 */ /* 0x000fea0003800000 */
[----:B------:R-:W2:Y:S01]  /*1f60*/  LDCU.64 UR6, c[0x0][0x390] ;  /* 0x00007200ff0677ac */ /* 0x000ea20008000a00 */
[----:B------:R-:W-:Y:S01]  /*1f70*/  LOP3.LUT R5, R0, 0x7ffffff8, RZ, 0xc0, !PT ;  /* 0x7ffffff800057812 */ /* 0x000fe200078ec0ff */
[----:B------:R-:W-:Y:S01]  /*1f80*/  IMAD.MOV.U32 R26, RZ, RZ, R4 ;  /* 0x000000ffff1a7224 */ /* 0x000fe200078e0004 */
[----:B------:R-:W-:Y:S01]  /*1f90*/  UMOV UR4, URZ ;  /* 0x000000ff00047c82 */ /* 0x000fe20008000000 */
[----:B--2---:R-:W-:-:S04]  /*1fa0*/  UIADD3 UR5, UP0, UPT, UR6, 0x20, URZ ;  /* 0x0000002006057890 */ /* 0x004fc8000ff1e0ff */
[----:B------:R-:W-:-:S12]  /*1fb0*/  UIADD3.X UR6, UPT, UPT, URZ, UR7, URZ, UP0, !UPT ;  /* 0x00000007ff067290 */ /* 0x000fd800087fe4ff */
.L_x_35:
[----:B------:R-:W-:Y:S01]  /*1fc0*/  MOV R23, UR6 ;  /* 0x0000000600177c02 */ /* 0x000fe20008000f00 */
[----:B------:R-:W-:-:S04]  /*1fd0*/  IMAD.U32 R22, RZ, RZ, UR5 ;  /* 0x00000005ff167e24 */ /* 0x000fc8000f8e00ff */
[----:B------:R-:W-:-:S05]  /*1fe0*/  IMAD.WIDE R22, R26, 0x8, R22 ;  /* 0x000000081a167825 */ /* 0x000fca00078e0216 */
[----:B0-----:R-:W2:Y:S01]  /*1ff0*/  LDG.E.64 R12, desc[UR8][R22.64+-0x20] ;  /* 0xffffe008160c7981 */ /* 0x001ea2000c1e1b00 */
[----:B------:R-:W0:Y:S01]  /*2000*/  MUFU.RCP64H R3, R11 ;  /* 0x0000000b00037308 */ /* 0x000e220000001800 */
[----:B------:R-:W-:Y:S01]  /*2010*/  IMAD.MOV.U32 R2, RZ, RZ, 0x1 ;  /* 0x00000001ff027424 */ /* 0x000fe200078e00ff */
[----:B------:R-:W-:Y:S05]  /*2020*/  BSSY.RECONVERGENT B1, `(.L_x_19) ;  /* 0x0000013000017945 */ /* 0x000fea0003800200 */
[----:B0-----:R-:W-:-:S08]  /*2030*/  DFMA R6, R2, -R10, 1 ;  /* 0x3ff000000206742b */ /* 0x001fd0000000080a */
[----:B------:R-:W-:-:S08]  /*2040*/  DFMA R6, R6, R6, R6 ;  /* 0x000000060606722b */ /* 0x000fd00000000006 */
[----:B------:R-:W-:-:S08]  /*2050*/  DFMA R6, R2, R6, R2 ;  /* 0x000000060206722b */ /* 0x000fd00000000002 */
[----:B------:R-:W-:-:S08]  /*2060*/  DFMA R2, R6, -R10, 1 ;  /* 0x3ff000000602742b */ /* 0x000fd0000000080a */
[----:B------:R-:W-:-:S08]  /*2070*/  DFMA R2, R6, R2, R6 ;  /* 0x000000020602722b */ /* 0x000fd00000000006 */
[----:B--2---:R-:W-:Y:S01]  /*2080*/  DMUL R6, R12, R2 ;  /* 0x000000020c067228 */ /* 0x004fe20000000000 */
[----:B------:R-:W-:-:S07]  /*2090*/  FSETP.GEU.AND P1, PT, |R13|, 6.5827683646048100446e-37, PT ;  /* 0x036000000d00780b */ /* 0x000fce0003f2e200 */
[----:B-1----:R-:W-:-:S08]  /*20a0*/  DFMA R14, R6, -R10, R12 ;  /* 0x8000000a060e722b */ /* 0x002fd0000000000c */
[----:B------:R-:W-:-:S10]  /*20b0*/  DFMA R2, R2, R14, R6 ;  /* 0x0000000e0202722b */ /* 0x000fd40000000006 */
[----:B------:R-:W-:-:S05]  /*20c0*/  FFMA R0, RZ, R11, R3 ;  /* 0x0000000bff007223 */ /* 0x000fca0000000003 */
[----:B------:R-:W-:-:S13]  /*20d0*/  FSETP.GT.AND P0, PT, |R0|, 1.469367938527859385e-39, PT ;  /* 0x001000000000780b */ /* 0x000fda0003f04200 */
[----:B------:R-:W-:Y:S05]  /*20e0*/  @P0 BRA P1, `(.L_x_20) ;  /* 0x0000000000180947 */ /* 0x000fea0000800000 */
[----:B------:R-:W-:Y:S01]  /*20f0*/  IMAD.MOV.U32 R16, RZ, RZ, R10 ;  /* 0x000000ffff107224 */ /* 0x000fe200078e000a */
[----:B------:R-:W-:Y:S01]  /*2100*/  MOV R3, 0x2130 ;  /* 0x0000213000037802 */ /* 0x000fe20000000f00 */
[----:B------:R-:W-:-:S07]  /*2110*/  IMAD.MOV.U32 R17, RZ, RZ, R11 ;  /* 0x000000ffff117224 */ /* 0x000fce00078e000b */
[----:B------:R-:W-:Y:S05]  /*2120*/  CALL.REL.NOINC `($__internal_0_$__cuda_sm20_div_rn_f64_full) ;  /* 0x0000001800e87944 */ /* 0x000fea0003c00000 */
[----:B------:R-:W-:Y:S02]  /*2130*/  IMAD.MOV.U32 R2, RZ, RZ, R28 ;  /* 0x000000ffff027224 */ /* 0x000fe400078e001c */
[----:B------:R-:W-:-:S07]  /*2140*/  IMAD.MOV.U32 R3, RZ, RZ, R29 ;  /* 0x000000ffff037224 */ /* 0x000fce00078e001d */
.L_x_20:
[----:B------:R-:W-:Y:S05]  /*2150*/  BSYNC.RECONVERGENT B1 ;  /* 0x0000000000017941 */ /* 0x000fea0003800200 */
.L_x_19:
[----:B------:R-:W2:Y:S04]  /*2160*/  LDG.E.64 R12, desc[UR8][R22.64+-0x18] ;  /* 0xffffe808160c7981 */ /* 0x000ea8000c1e1b00 */
[----:B------:R0:W-:Y:S04]  /*2170*/  STG.E.64 desc[UR8][R22.64+-0x20], R2 ;  /* 0xffffe00216007986 */ /* 0x0001e8000c101b08 */
[----:B------:R-:W3:Y:S01]  /*2180*/  LDG.E R0, desc[UR8][R8.64] ;  /* 0x0000000808007981 */ /* 0x000ee2000c1e1900 */
[----:B------:R-:W1:Y:S01]  /*2190*/  MUFU.RCP64H R7, R11 ;  /* 0x0000000b00077308 */ /* 0x000e620000001800 */
[----:B------:R-:W-:-:S06]  /*21a0*/  IMAD.MOV.U32 R6, RZ, RZ, 0x1 ;  /* 0x00000001ff067424 */ /* 0x000fcc00078e00ff */
[----:B-1----:R-:W-:-:S08]  /*21b0*/  DFMA R14, R6, -R10, 1 ;  /* 0x3ff00000060e742b */ /* 0x002fd0000000080a */
[----:B------:R-:W-:-:S08]  /*21c0*/  DFMA R14, R14, R14, R14 ;  /* 0x0000000e0e0e722b */ /* 0x000fd0000000000e */
[----:B------:R-:W-:-:S08]  /*21d0*/  DFMA R14, R6, R14, R6 ;  /* 0x0000000e060e722b */ /* 0x000fd00000000006 */
[----:B------:R-:W-:-:S08]  /*21e0*/  DFMA R6, R14, -R10, 1 ;  /* 0x3ff000000e06742b */ /* 0x000fd0000000080a */
[----:B------:R-:W-:Y:S01]  /*21f0*/  DFMA R18, R14, R6, R14 ;  /* 0x000000060e12722b */ /* 0x000fe2000000000e */
[----:B------:R-:W-:Y:S07]  /*2200*/  BSSY.RECONVERGENT B1, `(.L_x_21) ;  /* 0x0000011000017945 */ /* 0x000fee0003800200 */
[----:B--2---:R-:W-:Y:S01]  /*2210*/  DMUL R14, R18, R12 ;  /* 0x0000000c120e7228 */ /* 0x004fe20000000000 */
[----:B---3--:R-:W-:-:S07]  /*2220*/  ISETP.NE.AND P0, PT, R0, UR4, PT ;  /* 0x0000000400007c0c */ /* 0x008fce000bf05270 */
[----:B------:R-:W-:-:S06]  /*2230*/  DFMA R16, R14, -R10, R12 ;  /* 0x8000000a0e10722b */ /* 0x000fcc000000000c */
[----:B------:R-:W-:Y:S02]  /*2240*/  @!P0 DADD R6, R2, -1 ;  /* 0xbff0000002068429 */ /* 0x000fe40000000000 */
[----:B0-----:R-:W-:Y:S01]  /*2250*/  DFMA R2, R18, R16, R14 ;  /* 0x000000101202722b */ /* 0x001fe2000000000e */
[----:B------:R-:W-:-:S04]  /*2260*/  FSETP.GEU.AND P1, PT, |R13|, 6.5827683646048100446e-37, PT ;  /* 0x036000000d00780b */ /* 0x000fc80003f2e200 */
[----:B------:R0:W-:Y:S05]  /*2270*/  @!P0 STG.E.64 desc[UR8][R22.64+-0x20], R6 ;  /* 0xffffe00616008986 */ /* 0x0001ea000c101b08 */
[----:B------:R-:W-:-:S05]  /*2280*/  FFMA R0, RZ, R11, R3 ;  /* 0x0000000bff007223 */ /* 0x000fca0000000003 */
[----:B------:R-:W-:-:S13]  /*2290*/  FSETP.GT.AND P0, PT, |R0|, 1.469367938527859385e-39, PT ;  /* 0x001000000000780b */ /* 0x000fda0003f04200 */
[----:B0-----:R-:W-:Y:S05]  /*22a0*/  @P0 BRA P1, `(.L_x_22) ;  /* 0x0000000000180947 */ /* 0x001fea0000800000 */
[----:B------:R-:W-:Y:S01]  /*22b0*/  IMAD.MOV.U32 R16, RZ, RZ, R10 ;  /* 0x000000ffff107224 */ /* 0x000fe200078e000a */
[----:B------:R-:W-:Y:S01]  /*22c0*/  MOV R3, 0x22f0 ;  /* 0x000022f000037802 */ /* 0x000fe20000000f00 */
[----:B------:R-:W-:-:S07]  /*22d0*/  IMAD.MOV.U32 R17, RZ, RZ, R11 ;  /* 0x000000ffff117224 */ /* 0x000fce00078e000b */
[----:B------:R-:W-:Y:S05]  /*22e0*/  CALL.REL.NOINC `($__internal_0_$__cuda_sm20_div_rn_f64_full) ;  /* 0x0000001800787944 */ /* 0x000fea0003c00000 */
[----:B------:R-:W-:Y:S01]  /*22f0*/  IMAD.MOV.U32 R2, RZ, RZ, R28 ;  /* 0x000000ffff027224 */ /* 0x000fe200078e001c */
[----:B------:R-:W-:-:S07]  /*2300*/  MOV R3, R29 ;  /* 0x0000001d00037202 */ /* 0x000fce0000000f00 */
.L_x_22:
[----:B------:R-:W-:Y:S05]  /*2310*/  BSYNC.RECONVERGENT B1 ;  /* 0x0000000000017941 */ /* 0x000fea0003800200 */
.L_x_21:
        /* <DEDUP_REMOVED lines=8> */
[----:B------:R-:W-:Y:S01]  /*23a0*/  DFMA R6, R14, -R10, 1 ;  /* 0x3ff000000e06742b */ /* 0x000fe2000000080a */
[----:B------:R-:W-:-:S07]  /*23b0*/  UIADD3 UR7, UPT, UPT, UR4, 0x1, URZ ;  /* 0x0000000104077890 */ /* 0x000fce000fffe0ff */
        /* <DEDUP_REMOVED lines=16> */
[----:B------:R-:W-:Y:S02]  /*24c0*/  IMAD.MOV.U32 R2, RZ, RZ, R28 ;  /* 0x000000ffff027224 */ /* 0x000fe400078e001c */
[----:B------:R-:W-:-:S07]  /*24d0*/  IMAD.MOV.U32 R3, RZ, RZ, R29 ;  /* 0x000000ffff037224 */ /* 0x000fce00078e001d */
.L_x_24:
[----:B------:R-:W-:Y:S05]  /*24e0*/  BSYNC.RECONVERGENT B1 ;  /* 0x0000000000017941 */ /* 0x000fea0003800200 */
.L_x_23:
        /* <DEDUP_REMOVED lines=28> */
.L_x_26:
[----:B------:R-:W-:Y:S05]  /*26b0*/  BSYNC.RECONVERGENT B1 ;  /* 0x0000000000017941 */ /* 0x000fea0003800200 */
.L_x_25:
        /* <DEDUP_REMOVED lines=28> */
.L_x_28:
[----:B------:R-:W-:Y:S05]  /*2880*/  BSYNC.RECONVERGENT B1 ;  /* 0x0000000000017941 */ /* 0x000fea0003800200 */
.L_x_27:
        /* <DEDUP_REMOVED lines=28> */
.L_x_30:
[----:B------:R-:W-:Y:S05]  /*2a50*/  BSYNC.RECONVERGENT B1 ;  /* 0x0000000000017941 */ /* 0x000fea0003800200 */
.L_x_29:
        /* <DEDUP_REMOVED lines=28> */
.L_x_32:
[----:B------:R-:W-:Y:S05]  /*2c20*/  BSYNC.RECONVERGENT B1 ;  /* 0x0000000000017941 */ /* 0x000fea0003800200 */
.L_x_31:
        /* <DEDUP_REMOVED lines=28> */
.L_x_34:
[----:B------:R-:W-:Y:S05]  /*2df0*/  BSYNC.RECONVERGENT B1 ;  /* 0x0000000000017941 */ /* 0x000fea0003800200 */
.L_x_33:
[----:B------:R2:W-:Y:S04]  /*2e00*/  STG.E.64 desc[UR8][R22.64+0x18], R2 ;  /* 0x0000180216007986 */ /* 0x0005e8000c101b08 */
[----:B------:R-:W3:Y:S01]  /*2e10*/  LDG.E R0, desc[UR8][R8.64] ;  /* 0x0000000808007981 */ /* 0x000ee2000c1e1900 */
[----:B------:R-:W-:Y:S01]  /*2e20*/  UIADD3 UR7, UPT, UPT, UR4, 0x7, URZ ;  /* 0x0000000704077890 */ /* 0x000fe2000fffe0ff */
[----:B------:R-:W-:Y:S01]  /*2e30*/  VIADD R26, R26, 0x8 ;  /* 0x000000081a1a7836 */ /* 0x000fe20000000000 */
[----:B------:R-:W-:-:S04]  /*2e40*/  UIADD3 UR4, UPT, UPT, UR4, 0x8, URZ ;  /* 0x0000000804047890 */ /* 0x000fc8000fffe0ff */
[----:B---3--:R-:W-:-:S13]  /*2e50*/  ISETP.NE.AND P0, PT, R0, UR7, PT ;  /* 0x0000000700007c0c */ /* 0x008fda000bf05270 */
[----:B------:R-:W-:-:S07]  /*2e60*/  @!P0 DADD R6, R2, -1 ;  /* 0xbff0000002068429 */ /* 0x000fce0000000000 */
[----:B------:R2:W-:Y:S01]  /*2e70*/  @!P0 STG.E.64 desc[UR8][R22.64+0x18], R6 ;  /* 0x0000180616008986 */ /* 0x0005e2000c101b08 */
[----:B------:R-:W-:-:S13]  /*2e80*/  ISETP.NE.AND P0, PT, R5, UR4, PT ;  /* 0x0000000405007c0c */ /* 0x000fda000bf05270 */
[----:B--2---:R-:W-:Y:S05]  /*2e90*/  @P0 BRA `(.L_x_35) ;  /* 0xfffffff000480947 */ /* 0x004fea000383ffff */
.L_x_18:
[----:B------:R-:W-:-:S13]  /*2ea0*/  ISETP.NE.AND P0, PT, R25, RZ, PT ;  /* 0x000000ff1900720c */ /* 0x000fda0003f05270 */
[----:B------:R-:W-:Y:S05]  /*2eb0*/  @!P0 EXIT ;  /* 0x000000000000894d */ /* 0x000fea0003800000 */
[----:B------:R-:W2:Y:S01]  /*2ec0*/  LDCU UR4, c[0x0][0x39c] ;  /* 0x00007380ff0477ac */ /* 0x000ea20008000800 */
[----:B------:R-:W-:Y:S01]  /*2ed0*/  ISETP.GE.U32.AND P0, PT, R25, 0x4, PT ;  /* 0x000000041900780c */ /* 0x000fe20003f06070 */
[----:B--2---:R-:W-:-:S12]  /*2ee0*/  ULOP3.LUT UR4, UR4, 0x3, URZ, 0xc0, !UPT ;  /* 0x0000000304047892 */ /* 0x004fd8000f8ec0ff */
[----:B------:R-:W-:Y:S05]  /*2ef0*/  @!P0 BRA `(.L_x_36) ;  /* 0x0000000400dc8947 */ /* 0x000fea0003800000 */
[----:B------:R-:W2:Y:S01]  /*2f00*/  LDC.64 R22, c[0x0][0x390] ;  /* 0x0000e400ff167b82 */ /* 0x000ea20000000a00 */
[----:B------:R-:W-:-:S04]  /*2f10*/  IMAD.IADD R3, R4, 0x1, R5 ;  /* 0x0000000104037824 */ /* 0x000fc800078e0205 */
[----:B--2---:R-:W-:-:S05]  /*2f20*/  IMAD.WIDE R22, R3, 0x8, R22 ;  /* 0x0000000803167825 */ /* 0x004fca00078e0216 */
        /* <DEDUP_REMOVED lines=8> */
[----:B-1----:R-:W-:-:S08]  /*2fb0*/  DFMA R14, R6, R2, R6 ;  /* 0x00000002060e722b */ /* 0x002fd00000000006 */
[----:B--2---:R-:W-:Y:S01]  /*2fc0*/  DMUL R2, R14, R12 ;  /* 0x0000000c0e027228 */ /* 0x004fe20000000000 */
[----:B------:R-:W-:-:S07]  /*2fd0*/  FSETP.GEU.AND P1, PT, |R13|, 6.5827683646048100446e-37, PT ;  /* 0x036000000d00780b */ /* 0x000fce0003f2e200 */
[----:B------:R-:W-:-:S08]  /*2fe0*/  DFMA R6, R2, -R10, R12 ;  /* 0x8000000a0206722b */ /* 0x000fd0000000000c */
        /* <DEDUP_REMOVED lines=10> */
.L_x_38:
[----:B------:R-:W-:Y:S05]  /*3090*/  BSYNC.RECONVERGENT B1 ;  /* 0x0000000000017941 */ /* 0x000fea0003800200 */
.L_x_37:
        /* <DEDUP_REMOVED lines=10> */
[----:B------:R-:W-:Y:S01]  /*3140*/  BSSY.RECONVERGENT B1, `(.L_x_39) ;  /* 0x0000012000017945 */ /* 0x000fe20003800200 */
[----:B------:R-:W-:-:S06]  /*3150*/  VIADD R25, R5, 0x1 ;  /* 0x0000000105197836 */ /* 0x000fcc0000000000 */
[----:B--2---:R-:W-:Y:S01]  /*3160*/  DMUL R14, R18, R12 ;  /* 0x0000000c120e7228 */ /* 0x004fe20000000000 */
[----:B---3--:R-:W-:-:S07]  /*3170*/  ISETP.NE.AND P0, PT, R5, R0, PT ;  /* 0x000000000500720c */ /* 0x008fce0003f05270 */
        /* <DEDUP_REMOVED lines=8> */
[----:B------:R-:W-:Y:S01]  /*3200*/  MOV R16, R10 ;  /* 0x0000000a00107202 */ /* 0x000fe20000000f00 */
[----:B------:R-:W-:Y:S01]  /*3210*/  IMAD.MOV.U32 R17, RZ, RZ, R11 ;  /* 0x000000ffff117224 */ /* 0x000fe200078e000b */
[----:B------:R-:W-:-:S07]  /*3220*/  MOV R3, 0x3240 ;  /* 0x0000324000037802 */ /* 0x000fce0000000f00 */
[----:B------:R-:W-:Y:S05]  /*3230*/  CALL.REL.NOINC `($__internal_0_$__cuda_sm20_div_rn_f64_full) ;  /* 0x0000000800a47944 */ /* 0x000fea0003c00000 */
[----:B------:R-:W-:Y:S02]  /*3240*/  IMAD.MOV.U32 R2, RZ, RZ, R28 ;  /* 0x000000ffff027224 */ /* 0x000fe400078e001c */
[----:B------:R-:W-:-:S07]  /*3250*/  IMAD.MOV.U32 R3, RZ, RZ, R29 ;  /* 0x000000ffff037224 */ /* 0x000fce00078e001d */
.L_x_40:
[----:B------:R-:W-:Y:S05]  /*3260*/  BSYNC.RECONVERGENT B1 ;  /* 0x0000000000017941 */ /* 0x000fea0003800200 */
.L_x_39:
        /* <DEDUP_REMOVED lines=19> */
[----:B------:R-:W-:Y:S01]  /*33a0*/  FSETP.GT.AND P0, PT, |R0|, 1.469367938527859385e-39, PT ;  /* 0x001000000000780b */ /* 0x000fe20003f04200 */
[----:B------:R-:W-:-:S12]  /*33b0*/  VIADD R25, R5, 0x2 ;  /* 0x0000000205197836 */ /* 0x000fd80000000000 */
[----:B0-----:R-:W-:Y:S05]  /*33c0*/  @P0 BRA P1, `(.L_x_42) ;  /* 0x0000000000180947 */ /* 0x001fea0000800000 */
[----:B------:R-:W-:Y:S01]  /*33d0*/  IMAD.MOV.U32 R16, RZ, RZ, R10 ;  /* 0x000000ffff107224 */ /* 0x000fe200078e000a */
[----:B------:R-:W-:Y:S01]  /*33e0*/  MOV R3, 0x3410 ;  /* 0x0000341000037802 */ /* 0x000fe20000000f00 */
[----:B------:R-:W-:-:S07]  /*33f0*/  IMAD.MOV.U32 R17, RZ, RZ, R11 ;  /* 0x000000ffff117224 */ /* 0x000fce00078e000b */
[----:B------:R-:W-:Y:S05]  /*3400*/  CALL.REL.NOINC `($__internal_0_$__cuda_sm20_div_rn_f64_full) ;  /* 0x0000000800307944 */ /* 0x000fea0003c00000 */
[----:B------:R-:W-:Y:S02]  /*3410*/  IMAD.MOV.U32 R2, RZ, RZ, R28 ;  /* 0x000000ffff027224 */ /* 0x000fe400078e001c */
[----:B------:R-:W-:-:S07]  /*3420*/  IMAD.MOV.U32 R3, RZ, RZ, R29 ;  /* 0x000000ffff037224 */ /* 0x000fce00078e001d */
.L_x_42:
[----:B------:R-:W-:Y:S05]  /*3430*/  BSYNC.RECONVERGENT B1 ;  /* 0x0000000000017941 */ /* 0x000fea0003800200 */
.L_x_41:
[----:B------:R-:W2:Y:S04]  /*3440*/  LDG.E.64 R12, desc[UR8][R22.64+0x18] ;  /* 0x00001808160c7981 */ /* 0x000ea8000c1e1b00 */
[----:B------:R0:W-:Y:S04]  /*3450*/  STG.E.64 desc[UR8][R22.64+0x10], R2 ;  /* 0x0000100216007986 */ /* 0x0001e8000c101b08 */
[----:B------:R-:W3:Y:S01]  /*3460*/  LDG.E R0, desc[UR8][R8.64] ;  /* 0x0000000808007981 */ /* 0x000ee2000c1e1900 */
[----:B------:R-:W1:Y:S01]  /*3470*/  MUFU.RCP64H R7, R11 ;  /* 0x0000000b00077308 */ /* 0x000e620000001800 */
[----:B------:R-:W-:-:S06]  /*3480*/  MOV R6, 0x1 ;  /* 0x0000000100067802 */ /* 0x000fcc0000000f00 */
        /* <DEDUP_REMOVED lines=23> */
.L_x_44:
[----:B------:R-:W-:Y:S05]  /*3600*/  BSYNC.RECONVERGENT B1 ;  /* 0x0000000000017941 */ /* 0x000fea0003800200 */
.L_x_43:
[----:B------:R2:W-:Y:S04]  /*3610*/  STG.E.64 desc[UR8][R22.64+0x18], R2 ;  /* 0x0000180216007986 */ /* 0x0005e8000c101b08 */
[----:B------:R-:W3:Y:S01]  /*3620*/  LDG.E R0, desc[UR8][R8.64] ;  /* 0x0000000808007981 */ /* 0x000ee2000c1e1900 */
[----:B------:R-:W-:Y:S01]  /*3630*/  VIADD R5, R5, 0x4 ;  /* 0x0000000405057836 */ /* 0x000fe20000000000 */
[----:B---3--:R-:W-:-:S13]  /*3640*/  ISETP.NE.AND P0, PT, R25, R0, PT ;  /* 0x000000001900720c */ /* 0x008fda0003f05270 */
[----:B------:R-:W-:-:S07]  /*3650*/  @!P0 DADD R6, R2, -1 ;  /* 0xbff0000002068429 */ /* 0x000fce0000000000 */
[----:B------:R2:W-:Y:S04]  /*3660*/  @!P0 STG.E.64 desc[UR8][R22.64+0x18], R6 ;  /* 0x0000180616008986 */ /* 0x0005e8000c101b08 */
.L_x_36:
[----:B------:R-:W-:-:S13]  /*3670*/  ISETP.NE.AND P0, PT, RZ, UR4, PT ;  /* 0x00000004ff007c0c */ /* 0x000fda000bf05270 */
[----:B------:R-:W-:Y:S05]  /*3680*/  @!P0 EXIT ;  /* 0x000000000000894d */ /* 0x000fea0003800000 */
[----:B------:R-:W-:-:S09]  /*3690*/  UISETP.NE.AND UP0, UPT, UR4, 0x1, UPT ;  /* 0x000000010400788c */ /* 0x000fd2000bf05270 */
[----:B------:R-:W-:Y:S05]  /*36a0*/  BRA.U !UP0, `(.L_x_45) ;  /* 0x0000000108f47547 */ /* 0x000fea000b800000 */
[----:B------:R-:W3:Y:S01]  /*36b0*/  LDC.64 R26, c[0x0][0x390] ;  /* 0x0000e400ff1a7b82 */ /* 0x000ee20000000a00 */
[----:B--2---:R-:W-:-:S04]  /*36c0*/  IMAD.IADD R3, R4, 0x1, R5 ;  /* 0x0000000104037824 */ /* 0x004fc800078e0205 */
[----:B---3--:R-:W-:-:S05]  /*36d0*/  IMAD.WIDE R26, R3, 0x8, R26 ;  /* 0x00000008031a7825 */ /* 0x008fca00078e021a */
        /* <DEDUP_REMOVED lines=17> */
[----:B------:R-:W-:Y:S02]  /*37f0*/  MOV R17, R11 ;  /* 0x0000000b00117202 */ /* 0x000fe40000000f00 */
[----:B------:R-:W-:-:S07]  /*3800*/  MOV R3, 0x3820 ;  /* 0x0000382000037802 */ /* 0x000fce0000000f00 */
[----:B------:R-:W-:Y:S05]  /*3810*/  CALL.REL.NOINC `($__internal_0_$__cuda_sm20_div_rn_f64_full) ;  /* 0x00000004002c7944 */ /* 0x000fea0003c00000 */
[----:B------:R-:W-:Y:S02]  /*3820*/  IMAD.MOV.U32 R2, RZ, RZ, R28 ;  /* 0x000000ffff027224 */ /* 0x000fe400078e001c */
[----:B------:R-:W-:-:S07]  /*3830*/  IMAD.MOV.U32 R3, RZ, RZ, R29 ;  /* 0x000000ffff037224 */ /* 0x000fce00078e001d */
.L_x_47:
[----:B------:R-:W-:Y:S05]  /*3840*/  BSYNC.RECONVERGENT B1 ;  /* 0x0000000000017941 */ /* 0x000fea0003800200 */
.L_x_46:
        /* <DEDUP_REMOVED lines=28> */
.L_x_49:
[----:B------:R-:W-:Y:S05]  /*3a10*/  BSYNC.RECONVERGENT B1 ;  /* 0x0000000000017941 */ /* 0x000fea0003800200 */
.L_x_48:
[----:B------:R3:W-:Y:S04]  /*3a20*/  STG.E.64 desc[UR8][R26.64+0x8], R2 ;  /* 0x000008021a007986 */ /* 0x0007e8000c101b08 */
[----:B------:R-:W2:Y:S01]  /*3a30*/  LDG.E R7, desc[UR8][R8.64] ;  /* 0x0000000808077981 */ /* 0x000ea2000c1e1900 */
[----:B------:R-:W-:Y:S01]  /*3a40*/  VIADD R5, R5, 0x2 ;  /* 0x0000000205057836 */ /* 0x000fe20000000000 */
[----:B--2---:R-:W-:-:S13]  /*3a50*/  ISETP.NE.AND P0, PT, R22, R7, PT ;  /* 0x000000071600720c */ /* 0x004fda0003f05270 */
[----:B------:R-:W-:-:S07]  /*3a60*/  @!P0 DADD R6, R2, -1 ;  /* 0xbff0000002068429 */ /* 0x000fce0000000000 */
[----:B------:R3:W-:Y:S04]  /*3a70*/  @!P0 STG.E.64 desc[UR8][R26.64+0x8], R6 ;  /* 0x000008061a008986 */ /* 0x0007e8000c101b08 */
.L_x_45:
[----:B------:R-:W4:Y:S02]  /*3a80*/  LDC R0, c[0x0][0x39c] ;  /* 0x0000e700ff007b82 */ /* 0x000f240000000800 */
[----:B----4-:R-:W-:-:S04]  /*3a90*/  LOP3.LUT R0, R0, 0x1, RZ, 0xc0, !PT ;  /* 0x0000000100007812 */ /* 0x010fc800078ec0ff */
[----:B------:R-:W-:-:S13]  /*3aa0*/  ISETP.NE.U32.AND P0, PT, R0, 0x1, PT ;  /* 0x000000010000780c */ /* 0x000fda0003f05070 */
[----:B------:R-:W-:Y:S05]  /*3ab0*/  @P0 EXIT ;  /* 0x000000000000094d */ /* 0x000fea0003800000 */
[----:B--2---:R-:W2:Y:S01]  /*3ac0*/  LDC.64 R22, c[0x0][0x390] ;  /* 0x0000e400ff167b82 */ /* 0x004ea20000000a00 */
[----:B---3--:R-:W-:-:S05]  /*3ad0*/  IADD3 R3, PT, PT, R4, R5, RZ ;  /* 0x0000000504037210 */ /* 0x008fca0007ffe0ff */
        /* <DEDUP_REMOVED lines=23> */
.L_x_51:
[----:B------:R-:W-:Y:S05]  /*3c50*/  BSYNC.RECONVERGENT B1 ;  /* 0x0000000000017941 */ /* 0x000fea0003800200 */
.L_x_50:
[----:B------:R0:W-:Y:S04]  /*3c60*/  STG.E.64 desc[UR8][R22.64], R2 ;  /* 0x0000000216007986 */ /* 0x0001e8000c101b08 */
[----:B------:R-:W2:Y:S02]  /*3c70*/  LDG.E R8, desc[UR8][R8.64] ;  /* 0x0000000808087981 */ /* 0x000ea4000c1e1900 */
[----:B--2---:R-:W-:-:S13]  /*3c80*/  ISETP.NE.AND P0, PT, R5, R8, PT ;  /* 0x000000080500720c */ /* 0x004fda0003f05270 */
[----:B0-----:R-:W-:Y:S05]  /*3c90*/  @P0 EXIT ;  /* 0x000000000000094d */ /* 0x001fea0003800000 */
[----:B------:R-:W-:-:S07]  /*3ca0*/  DADD R2, R2, -1 ;  /* 0xbff0000002027429 */ /* 0x000fce0000000000 */
[----:B------:R-:W-:Y:S01]  /*3cb0*/  STG.E.64 desc[UR8][R22.64], R2 ;  /* 0x0000000216007986 */ /* 0x000fe2000c101b08 */
[----:B------:R-:W-:Y:S05]  /*3cc0*/  EXIT ;  /* 0x000000000000794d */ /* 0x000fea0003800000 */
        .weak           $__internal_0_$__cuda_sm20_div_rn_f64_full
        .type           $__internal_0_$__cuda_sm20_div_rn_f64_full,@function
        .size           $__internal_0_$__cuda_sm20_div_rn_f64_full,(.L_x_77 - $__internal_0_$__cuda_sm20_div_rn_f64_full)
$__internal_0_$__cuda_sm20_div_rn_f64_full:
[----:B------:R-:W-:Y:S01]  /*3cd0*/  FSETP.GEU.AND P2, PT, |R13|, 1.469367938527859385e-39, PT ;  /* 0x001000000d00780b */ /* 0x000fe20003f4e200 */
[----:B------:R-:W-:Y:S01]  /*3ce0*/  IMAD.MOV.U32 R2, RZ, RZ, 0x1ca00000 ;  /* 0x1ca00000ff027424 */ /* 0x000fe200078e00ff */
[C---:B------:R-:W-:Y:S01]  /*3cf0*/  FSETP.GEU.AND P0, PT, |R17|.reuse, 1.469367938527859385e-39, PT ;  /* 0x001000001100780b */ /* 0x040fe20003f0e200 */
[----:B------:R-:W-:Y:S01]  /*3d00*/  BSSY.RECONVERGENT B0, `(.L_x_52) ;  /* 0x0000054000007945 */ /* 0x000fe20003800200 */
[----:B------:R-:W-:Y:S02]  /*3d10*/  LOP3.LUT R14, R17, 0x800fffff, RZ, 0xc0, !PT ;  /* 0x800fffff110e7812 */ /* 0x000fe400078ec0ff */
[----:B------:R-:W-:Y:S02]  /*3d20*/  LOP3.LUT R6, R13, 0x7ff00000, RZ, 0xc0, !PT ;  /* 0x7ff000000d067812 */ /* 0x000fe400078ec0ff */
[----:B------:R-:W-:Y:S01]  /*3d30*/  LOP3.LUT R15, R14, 0x3ff00000, RZ, 0xfc, !PT ;  /* 0x3ff000000e0f7812 */ /* 0x000fe200078efcff */
[----:B------:R-:W-:Y:S01]  /*3d40*/  IMAD.MOV.U32 R14, RZ, RZ, R16 ;  /* 0x000000ffff0e7224 */ /* 0x000fe200078e0010 */
[----:B------:R-:W-:-:S02]  /*3d50*/  LOP3.LUT R7, R17, 0x7ff00000, RZ, 0xc0, !PT ;  /* 0x7ff0000011077812 */ /* 0x000fc400078ec0ff */
[----:B------:R-:W-:Y:S01]  /*3d60*/  MOV R20, 0x1 ;  /* 0x0000000100147802 */ /* 0x000fe20000000f00 */
[----:B------:R-:W-:Y:S01]  /*3d70*/  @!P2 IMAD.MOV.U32 R28, RZ, RZ, RZ ;  /* 0x000000ffff1ca224 */ /* 0x000fe200078e00ff */
[----:B------:R-:W-:Y:S01]  /*3d80*/  @!P2 LOP3.LUT R0, R17, 0x7ff00000, RZ, 0xc0, !PT ;  /* 0x7ff000001100a812 */ /* 0x000fe200078ec0ff */
[----:B------:R-:W-:Y:S01]  /*3d90*/  @!P0 DMUL R14, R16, 8.98846567431157953865e+307 ;  /* 0x7fe00000100e8828 */ /* 0x000fe20000000000 */
[C---:B------:R-:W-:Y:S02]  /*3da0*/  ISETP.GE.U32.AND P1, PT, R6.reuse, R7, PT ;  /* 0x000000070600720c */ /* 0x040fe40003f26070 */
[----:B------:R-:W-:Y:S02]  /*3db0*/  @!P2 ISETP.GE.U32.AND P3, PT, R6, R0, PT ;  /* 0x000000000600a20c */ /* 0x000fe40003f66070 */
[C---:B------:R-:W-:Y:S01]  /*3dc0*/  SEL R18, R2.reuse, 0x63400000, !P1 ;  /* 0x6340000002127807 */ /* 0x040fe20004800000 */
[----:B------:R-:W0:Y:S01]  /*3dd0*/  MUFU.RCP64H R21, R15 ;  /* 0x0000000f00157308 */ /* 0x000e220000001800 */
[----:B------:R-:W-:-:S02]  /*3de0*/  @!P2 SEL R0, R2, 0x63400000, !P3 ;  /* 0x634000000200a807 */ /* 0x000fc40005800000 */
[--C-:B------:R-:W-:Y:S01]  /*3df0*/  LOP3.LUT R19, R18, 0x800fffff, R13.reuse, 0xf8, !PT ;  /* 0x800fffff12137812 */ /* 0x100fe200078ef80d */
[----:B------:R-:W-:Y:S01]  /*3e00*/  IMAD.MOV.U32 R18, RZ, RZ, R12 ;  /* 0x000000ffff127224 */ /* 0x000fe200078e000c */
[----:B------:R-:W-:Y:S02]  /*3e10*/  @!P2 LOP3.LUT R0, R0, 0x80000000, R13, 0xf8, !PT ;  /* 0x800000000000a812 */ /* 0x000fe400078ef80d */
[----:B------:R-:W-:Y:S02]  /*3e20*/  @!P0 LOP3.LUT R7, R15, 0x7ff00000, RZ, 0xc0, !PT ;  /* 0x7ff000000f078812 */ /* 0x000fe400078ec0ff */
[----:B------:R-:W-:Y:S01]  /*3e30*/  @!P2 LOP3.LUT R29, R0, 0x100000, RZ, 0xfc, !PT ;  /* 0x00100000001da812 */ /* 0x000fe200078efcff */
[----:B------:R-:W-:-:S05]  /*3e40*/  IMAD.MOV.U32 R0, RZ, RZ, R6 ;  /* 0x000000ffff007224 */ /* 0x000fca00078e0006 */
[----:B------:R-:W-:Y:S02]  /*3e50*/  @!P2 DFMA R18, R18, 2, -R28 ;  /* 0x400000001212a82b */ /* 0x000fe4000000081c */
[----:B0-----:R-:W-:-:S08]  /*3e60*/  DFMA R28, R20, -R14, 1 ;  /* 0x3ff00000141c742b */ /* 0x001fd0000000080e */
[----:B------:R-:W-:Y:S01]  /*3e70*/  DFMA R28, R28, R28, R28 ;  /* 0x0000001c1c1c722b */ /* 0x000fe2000000001c */
[----:B------:R-:W-:-:S05]  /*3e80*/  @!P2 LOP3.LUT R0, R19, 0x7ff00000, RZ, 0xc0, !PT ;  /* 0x7ff000001300a812 */ /* 0x000fca00078ec0ff */
[----:B------:R-:W-:Y:S02]  /*3e90*/  VIADD R24, R0, 0xffffffff ;  /* 0xffffffff00187836 */ /* 0x000fe40000000000 */
[----:B------:R-:W-:-:S03]  /*3ea0*/  DFMA R20, R20, R28, R20 ;  /* 0x0000001c1414722b */ /* 0x000fc60000000014 */
[----:B------:R-:W-:Y:S01]  /*3eb0*/  ISETP.GT.U32.AND P0, PT, R24, 0x7feffffe, PT ;  /* 0x7feffffe1800780c */ /* 0x000fe20003f04070 */
[----:B------:R-:W-:-:S04]  /*3ec0*/  VIADD R24, R7, 0xffffffff ;  /* 0xffffffff07187836 */ /* 0x000fc80000000000 */
[----:B------:R-:W-:Y:S01]  /*3ed0*/  DFMA R30, R20, -R14, 1 ;  /* 0x3ff00000141e742b */ /* 0x000fe2000000080e */
[----:B------:R-:W-:-:S07]  /*3ee0*/  ISETP.GT.U32.OR P0, PT, R24, 0x7feffffe, P0 ;  /* 0x7feffffe1800780c */ /* 0x000fce0000704470 */
[----:B------:R-:W-:-:S08]  /*3ef0*/  DFMA R30, R20, R30, R20 ;  /* 0x0000001e141e722b */ /* 0x000fd00000000014 */
[----:B------:R-:W-:-:S08]  /*3f00*/  DMUL R28, R30, R18 ;  /* 0x000000121e1c7228 */ /* 0x000fd00000000000 */
[----:B------:R-:W-:-:S08]  /*3f10*/  DFMA R20, R28, -R14, R18 ;  /* 0x8000000e1c14722b */ /* 0x000fd00000000012 */
[----:B------:R-:W-:Y:S01]  /*3f20*/  DFMA R20, R30, R20, R28 ;  /* 0x000000141e14722b */ /* 0x000fe2000000001c */
[----:B------:R-:W-:Y:S10]  /*3f30*/  @P0 BRA `(.L_x_53) ;  /* 0x00000000006c0947 */ /* 0x000ff40003800000 */
[----:B------:R-:W-:-:S04]  /*3f40*/  LOP3.LUT R0, R17, 0x7ff00000, RZ, 0xc0, !PT ;  /* 0x7ff0000011007812 */ /* 0x000fc800078ec0ff */
[CC--:B------:R-:W-:Y:S02]  /*3f50*/  VIADDMNMX R7, R6.reuse, -R0.reuse, 0xb9600000, !PT ;  /* 0xb960000006077446 */ /* 0x0c0fe40007800900 */
[----:B------:R-:W-:Y:S01]  /*3f60*/  ISETP.GE.U32.AND P0, PT, R6, R0, PT ;  /* 0x000000000600720c */ /* 0x000fe20003f06070 */
[----:B------:R-:W-:Y:S01]  /*3f70*/  IMAD.MOV.U32 R6, RZ, RZ, RZ ;  /* 0x000000ffff067224 */ /* 0x000fe200078e00ff */
[----:B------:R-:W-:Y:S02]  /*3f80*/  VIMNMX R7, PT, PT, R7, 0x46a00000, PT ;  /* 0x46a0000007077848 */ /* 0x000fe40003fe0100 */
[----:B------:R-:W-:-:S05]  /*3f90*/  SEL R2, R2, 0x63400000, !P0 ;  /* 0x6340000002027807 */ /* 0x000fca0004000000 */
[----:B------:R-:W-:-:S04]  /*3fa0*/  IMAD.IADD R2, R7, 0x1, -R2 ;  /* 0x0000000107027824 */ /* 0x000fc800078e0a02 */
[----:B------:R-:W-:-:S06]  /*3fb0*/  VIADD R7, R2, 0x7fe00000 ;  /* 0x7fe0000002077836 */ /* 0x000fcc0000000000 */
[----:B------:R-:W-:-:S10]  /*3fc0*/  DMUL R28, R20, R6 ;  /* 0x00000006141c7228 */ /* 0x000fd40000000000 */
[----:B------:R-:W-:-:S13]  /*3fd0*/  FSETP.GTU.AND P0, PT, |R29|, 1.469367938527859385e-39, PT ;  /* 0x001000001d00780b */ /* 0x000fda0003f0c200 */
[----:B------:R-:W-:Y:S05]  /*3fe0*/  @P0 BRA `(.L_x_54) ;  /* 0x0000000000940947 */ /* 0x000fea0003800000 */
[----:B------:R-:W-:Y:S01]  /*3ff0*/  DFMA R14, R20, -R14, R18 ;  /* 0x8000000e140e722b */ /* 0x000fe20000000012 */
[----:B------:R-:W-:-:S09]  /*4000*/  IMAD.MOV.U32 R12, RZ, RZ, RZ ;  /* 0x000000ffff0c7224 */ /* 0x000fd200078e00ff */
[C---:B------:R-:W-:Y:S02]  /*4010*/  FSETP.NEU.AND P0, PT, R15.reuse, RZ, PT ;  /* 0x000000ff0f00720b */ /* 0x040fe40003f0d000 */
[----:B------:R-:W-:-:S04]  /*4020*/  LOP3.LUT R16, R15, 0x80000000, R17, 0x48, !PT ;  /* 0x800000000f107812 */ /* 0x000fc800078e4811 */
[----:B------:R-:W-:-:S07]  /*4030*/  LOP3.LUT R13, R16, R7, RZ, 0xfc, !PT ;  /* 0x00000007100d7212 */ /* 0x000fce00078efcff */
[----:B------:R-:W-:Y:S05]  /*4040*/  @!P0 BRA `(.L_x_54) ;  /* 0x00000000007c8947 */ /* 0x000fea0003800000 */
[----:B------:R-:W-:Y:S01]  /*4050*/  IMAD.MOV R7, RZ, RZ, -R2 ;  /* 0x000000ffff077224 */ /* 0x000fe200078e0a02 */
[----:B------:R-:W-:Y:S01]  /*4060*/  DMUL.RP R12, R20, R12 ;  /* 0x0000000c140c7228 */ /* 0x000fe20000008000 */
[----:B------:R-:W-:-:S06]  /*4070*/  IMAD.MOV.U32 R6, RZ, RZ, RZ ;  /* 0x000000ffff067224 */ /* 0x000fcc00078e00ff */
[----:B------:R-:W-:-:S06]  /*4080*/  DFMA R6, R28, -R6, R20 ;  /* 0x800000061c06722b */ /* 0x000fcc0000000014 */
[----:B------:R-:W-:-:S04]  /*4090*/  IADD3 R6, PT, PT, -R2, -0x43300000, RZ ;  /* 0xbcd0000002067810 */ /* 0x000fc80007ffe1ff */
[----:B------:R-:W-:Y:S02]  /*40a0*/  FSETP.NEU.AND P0, PT, |R7|, R6, PT ;  /* 0x000000060700720b */ /* 0x000fe40003f0d200 */
[----:B------:R-:W-:Y:S02]  /*40b0*/  LOP3.LUT R7, R13, R16, RZ, 0x3c, !PT ;  /* 0x000000100d077212 */ /* 0x000fe400078e3cff */
[----:B------:R-:W-:Y:S02]  /*40c0*/  FSEL R28, R12, R28, !P0 ;  /* 0x0000001c0c1c7208 */ /* 0x000fe40004000000 */
[----:B------:R-:W-:Y:S01]  /*40d0*/  FSEL R29, R7, R29, !P0 ;  /* 0x0000001d071d7208 */ /* 0x000fe20004000000 */
[----:B------:R-:W-:Y:S06]  /*40e0*/  BRA `(.L_x_54) ;  /* 0x0000000000547947 */ /* 0x000fec0003800000 */
.L_x_53:
[----:B------:R-:W-:-:S14]  /*40f0*/  DSETP.NAN.AND P0, PT, R12, R12, PT ;  /* 0x0000000c0c00722a */ /* 0x000fdc0003f08000 */
[----:B------:R-:W-:Y:S05]  /*4100*/  @P0 BRA `(.L_x_55) ;  /* 0x0000000000440947 */ /* 0x000fea0003800000 */
[----:B------:R-:W-:-:S14]  /*4110*/  DSETP.NAN.AND P0, PT, R16, R16, PT ;  /* 0x000000101000722a */ /* 0x000fdc0003f08000 */
[----:B------:R-:W-:Y:S05]  /*4120*/  @P0 BRA `(.L_x_56) ;  /* 0x0000000000300947 */ /* 0x000fea0003800000 */
[----:B------:R-:W-:Y:S01]  /*4130*/  ISETP.NE.AND P0, PT, R0, R7, PT ;  /* 0x000000070000720c */ /* 0x000fe20003f05270 */
[----:B------:R-:W-:Y:S01]  /*4140*/  IMAD.MOV.U32 R29, RZ, RZ, -0x80000 ;  /* 0xfff80000ff1d7424 */ /* 0x000fe200078e00ff */
[----:B------:R-:W-:-:S11]  /*4150*/  MOV R28, 0x0 ;  /* 0x00000000001c7802 */ /* 0x000fd60000000f00 */
[----:B------:R-:W-:Y:S05]  /*4160*/  @!P0 BRA `(.L_x_54) ;  /* 0x0000000000348947 */ /* 0x000fea0003800000 */
[----:B------:R-:W-:Y:S02]  /*4170*/  ISETP.NE.AND P0, PT, R0, 0x7ff00000, PT ;  /* 0x7ff000000000780c */ /* 0x000fe40003f05270 */
[----:B------:R-:W-:Y:S02]  /*4180*/  LOP3.LUT R29, R13, 0x80000000, R17, 0x48, !PT ;  /* 0x800000000d1d7812 */ /* 0x000fe400078e4811 */
[----:B------:R-:W-:-:S13]  /*4190*/  ISETP.EQ.OR P0, PT, R7, RZ, !P0 ;  /* 0x000000ff0700720c */ /* 0x000fda0004702670 */
[----:B------:R-:W-:Y:S01]  /*41a0*/  @P0 LOP3.LUT R0, R29, 0x7ff00000, RZ, 0xfc, !PT ;  /* 0x7ff000001d000812 */ /* 0x000fe200078efcff */
[----:B------:R-:W-:Y:S02]  /*41b0*/  @!P0 IMAD.MOV.U32 R28, RZ, RZ, RZ ;  /* 0x000000ffff1c8224 */ /* 0x000fe400078e00ff */
[----:B------:R-:W-:Y:S02]  /*41c0*/  @P0 IMAD.MOV.U32 R28, RZ, RZ, RZ ;  /* 0x000000ffff1c0224 */ /* 0x000fe400078e00ff */
[----:B------:R-:W-:Y:S01]  /*41d0*/  @P0 IMAD.MOV.U32 R29, RZ, RZ, R0 ;  /* 0x000000ffff1d0224 */ /* 0x000fe200078e0000 */
[----:B------:R-:W-:Y:S06]  /*41e0*/  BRA `(.L_x_54) ;  /* 0x0000000000147947 */ /* 0x000fec0003800000 */
.L_x_56:
[----:B------:R-:W-:Y:S01]  /*41f0*/  LOP3.LUT R29, R17, 0x80000, RZ, 0xfc, !PT ;  /* 0x00080000111d7812 */ /* 0x000fe200078efcff */
[----:B------:R-:W-:Y:S01]  /*4200*/  IMAD.MOV.U32 R28, RZ, RZ, R16 ;  /* 0x000000ffff1c7224 */ /* 0x000fe200078e0010 */
[----:B------:R-:W-:Y:S06]  /*4210*/  BRA `(.L_x_54) ;  /* 0x0000000000087947 */ /* 0x000fec0003800000 */
.L_x_55:
[----:B------:R-:W-:Y:S01]  /*4220*/  LOP3.LUT R29, R13, 0x80000, RZ, 0xfc, !PT ;  /* 0x000800000d1d7812 */ /* 0x000fe200078efcff */
[----:B------:R-:W-:-:S07]  /*4230*/  IMAD.MOV.U32 R28, RZ, RZ, R12 ;  /* 0x000000ffff1c7224 */ /* 0x000fce00078e000c */
.L_x_54:
[----:B------:R-:W-:Y:S05]  /*4240*/  BSYNC.RECONVERGENT B0 ;  /* 0x0000000000007941 */ /* 0x000fea0003800200 */
.L_x_52:
[----:B------:R-:W-:Y:S02]  /*4250*/  IMAD.MOV.U32 R2, RZ, RZ, R3 ;  /* 0x000000ffff027224 */ /* 0x000fe400078e0003 */
[----:B------:R-:W-:-:S04]  /*4260*/  IMAD.MOV.U32 R3, RZ, RZ, 0x0 ;  /* 0x00000000ff037424 */ /* 0x000fc800078e00ff */
[----:B------:R-:W-:Y:S05]  /*4270*/  RET.REL.NODEC R2 `(_Z33softmax_cross_entropy_grad_kernelPKdPKiPdii) ;  /* 0xffffffbc02607950 */ /* 0x000fea0003c3ffff */
.L_x_57:
        /* <DEDUP_REMOVED lines=16> */
.L_x_77:


//--------------------- .text._Z29gcn_forward_relu_fused_kernelPdPKdi --------------------------
	.section	.text._Z29gcn_forward_relu_fused_kernelPdPKdi,"ax",@progbits
	.align	128
        .global         _Z29gcn_forward_relu_fused_kernelPdPKdi
        .type           _Z29gcn_forward_relu_fused_kernelPdPKdi,@function
        .size           _Z29gcn_forward_relu_fused_kernelPdPKdi,(.L_x_82 - _Z29gcn_forward_relu_fused_kernelPdPKdi)
        .other          _Z29gcn_forward_relu_fused_kernelPdPKdi,@"STO_CUDA_ENTRY STV_DEFAULT"
_Z29gcn_forward_relu_fused_kernelPdPKdi:
.text._Z29gcn_forward_relu_fused_kernelPdPKdi:
        /* <DEDUP_REMOVED lines=13> */
[----:B------:R-:W-:Y:S02]  /*00d0*/  IMAD.MOV.U32 R0, RZ, RZ, RZ ;  /* 0x000000ffff007224 */ /* 0x000fe400078e00ff */
[----:B------:R-:W-:Y:S02]  /*00e0*/  HFMA2 R4, -RZ, RZ, 0, 0 ;  /* 0x00000000ff047431 */ /* 0x000fe400000001ff */
[----:B--2---:R-:W-:Y:S01]  /*00f0*/  IMAD.WIDE R6, R5, 0x8, R6 ;  /* 0x0000000805067825 */ /* 0x004fe200078e0206 */
[----:B---3--:R-:W-:Y:S01]  /*0100*/  DSETP.MAX.AND P0, P1, RZ, R2, PT ;  /* 0x00000002ff00722a */ /* 0x008fe2000390f000 */
[----:B------:R-:W-:Y:S02]  /*0110*/  MOV R11, R3 ;  /* 0x00000003000b7202 */ /* 0x000fe40000000f00 */
[----:B------:R-:W-:-:S03]  /*0120*/  IMAD.MOV.U32 R9, RZ, RZ, R2 ;  /* 0x000000ffff097224 */ /* 0x000fc600078e0002 */
[----:B------:R-:W-:Y:S02]  /*0130*/  FSEL R13, R0, R11, P0 ;  /* 0x0000000b000d7208 */ /* 0x000fe40000000000 */
[----:B------:R-:W-:-:S06]  /*0140*/  SEL R4, R4, R9, P0 ;  /* 0x0000000904047207 */ /* 0x000fcc0000000000 */
[----:B------:R-:W-:-:S05]  /*0150*/  @P1 LOP3.LUT R13, R11, 0x80000, RZ, 0xfc, !PT ;  /* 0x000800000b0d1812 */ /* 0x000fca00078efcff */
[----:B------:R-:W-:-:S05]  /*0160*/  IMAD.MOV.U32 R5, RZ, RZ, R13 ;  /* 0x000000ffff057224 */ /* 0x000fca00078e000d */
[----:B------:R-:W-:Y:S01]  /*0170*/  STG.E.64 desc[UR4][R6.64], R4 ;  /* 0x0000000406007986 */ /* 0x000fe2000c101b04 */
[----:B------:R-:W-:Y:S05]  /*0180*/  EXIT ;  /* 0x000000000000794d */ /* 0x000fea0003800000 */
.L_x_58:
        /* <DEDUP_REMOVED lines=15> */
.L_x_82:


//--------------------- .text._Z11adam_kernelPdPKdS_S_idddddd --------------------------
	.section	.text._Z11adam_kernelPdPKdS_S_idddddd,"ax",@progbits
	.align	128
        .global         _Z11adam_kernelPdPKdS_S_idddddd
        .type           _Z11adam_kernelPdPKdS_S_idddddd,@function
        .size           _Z11adam_kernelPdPKdS_S_idddddd,(.L_x_79 - _Z11adam_kernelPdPKdS_S_idddddd)
        .other          _Z11adam_kernelPdPKdS_S_idddddd,@"STO_CUDA_ENTRY STV_DEFAULT"
_Z11adam_kernelPdPKdS_S_idddddd:
.text._Z11adam_kernelPdPKdS_S_idddddd:
        /* <DEDUP_REMOVED lines=10> */
[----:B------:R-:W2:Y:S08]  /*00a0*/  LDC.64 R18, c[0x0][0x390] ;  /* 0x0000e400ff127b82 */ /* 0x000eb00000000a00 */
[----:B------:R-:W3:Y:S08]  /*00b0*/  LDC.64 R16, c[0x0][0x398] ;  /* 0x0000e600ff107b82 */ /* 0x000ef00000000a00 */
[----:B------:R-:W4:Y:S01]  /*00c0*/  LDC.64 R6, c[0x0][0x3c8] ;  /* 0x0000f200ff067b82 */ /* 0x000f220000000a00 */
[C---:B0-----:R-:W-:Y:S01]  /*00d0*/  IMAD.WIDE R8, R4.reuse, 0x8, R8 ;  /* 0x0000000804087825 */ /* 0x041fe200078e0208 */
[----:B------:R-:W0:Y:S05]  /*00e0*/  LDCU.64 UR6, c[0x0][0x3b0] ;  /* 0x00007600ff0677ac */ /* 0x000e2a0008000a00 */
[----:B-1----:R-:W5:Y:S01]  /*00f0*/  LDG.E.64 R8, desc[UR4][R8.64] ;  /* 0x0000000408087981 */ /* 0x002f62000c1e1b00 */
[C---:B--2---:R-:W-:Y:S01]  /*0100*/  IMAD.WIDE R18, R4.reuse, 0x8, R18 ;  /* 0x0000000804127825 */ /* 0x044fe200078e0212 */
[----:B------:R-:W1:Y:S04]  /*0110*/  LDC.64 R2, c[0x0][0x3a8] ;  /* 0x0000ea00ff027b82 */ /* 0x000e680000000a00 */
[----:B------:R-:W2:Y:S01]  /*0120*/  LDG.E.64 R14, desc[UR4][R18.64] ;  /* 0x00000004120e7981 */ /* 0x000ea2000c1e1b00 */
[----:B---3--:R-:W-:-:S05]  /*0130*/  IMAD.WIDE R16, R4, 0x8, R16 ;  /* 0x0000000804107825 */ /* 0x008fca00078e0210 */
[----:B------:R-:W3:Y:S01]  /*0140*/  LDG.E.64 R12, desc[UR4][R16.64] ;  /* 0x00000004100c7981 */ /* 0x000ee2000c1e1b00 */
[----:B------:R-:W-:Y:S01]  /*0150*/  IMAD.MOV.U32 R20, RZ, RZ, 0x1 ;  /* 0x00000001ff147424 */ /* 0x000fe200078e00ff */
[----:B------:R-:W-:Y:S01]  /*0160*/  BSSY.RECONVERGENT B0, `(.L_x_59) ;  /* 0x000001e000007945 */ /* 0x000fe20003800200 */
[----:B----4-:R-:W-:-:S06]  /*0170*/  DADD R6, -R6, 1 ;  /* 0x3ff0000006067429 */ /* 0x010fcc0000000100 */
[----:B------:R-:W4:Y:S02]  /*0180*/  MUFU.RCP64H R21, R7 ;  /* 0x0000000700157308 */ /* 0x000f240000001800 */
[----:B----4-:R-:W-:-:S08]  /*0190*/  DFMA R10, -R6, R20, 1 ;  /* 0x3ff00000060a742b */ /* 0x010fd00000000114 */
[----:B------:R-:W-:Y:S02]  /*01a0*/  DFMA R22, R10, R10, R10 ;  /* 0x0000000a0a16722b */ /* 0x000fe4000000000a */
[----:B-1----:R-:W-:-:S06]  /*01b0*/  DADD R10, -R2, 1 ;  /* 0x3ff00000020a7429 */ /* 0x002fcc0000000100 */
[----:B------:R-:W-:-:S08]  /*01c0*/  DFMA R22, R20, R22, R20 ;  /* 0x000000161416722b */ /* 0x000fd00000000014 */
[----:B------:R-:W-:-:S08]  /*01d0*/  DFMA R20, -R6, R22, 1 ;  /* 0x3ff000000614742b */ /* 0x000fd00000000116 */
[----:B------:R-:W-:Y:S02]  /*01e0*/  DFMA R20, R22, R20, R22 ;  /* 0x000000141614722b */ /* 0x000fe40000000016 */
[----:B-----5:R-:W-:-:S08]  /*01f0*/  DMUL R10, R8, R10 ;  /* 0x0000000a080a7228 */ /* 0x020fd00000000000 */
[----:B--2---:R-:W-:Y:S01]  /*0200*/  DFMA R14, R14, R2, R10 ;  /* 0x000000020e0e722b */ /* 0x004fe2000000000a */
[----:B------:R-:W-:Y:S02]  /*0210*/  IMAD.MOV.U32 R10, RZ, RZ, 0x33333333 ;  /* 0x33333333ff0a7424 */ /* 0x000fe400078e00ff */
[----:B------:R-:W-:-:S05]  /*0220*/  IMAD.MOV.U32 R11, RZ, RZ, 0x3ff33333 ;  /* 0x3ff33333ff0b7424 */ /* 0x000fca00078e00ff */
[----:B------:R-:W-:Y:S02]  /*0230*/  DMUL R2, R14, R20 ;  /* 0x000000140e027228 */ /* 0x000fe40000000000 */
[----:B0-----:R-:W-:Y:S01]  /*0240*/  DADD R10, R10, -UR6 ;  /* 0x800000060a0a7e29 */ /* 0x001fe20008000000 */
[----:B------:R-:W-:-:S05]  /*0250*/  FSETP.GEU.AND P1, PT, |R15|, 6.5827683646048100446e-37, PT ;  /* 0x036000000f00780b */ /* 0x000fca0003f2e200 */
[----:B------:R-:W-:Y:S02]  /*0260*/  DFMA R22, -R6, R2, R14 ;  /* 0x000000020616722b */ /* 0x000fe4000000010e */
[----:B------:R-:W-:-:S06]  /*0270*/  DMUL R10, R8, R10 ;  /* 0x0000000a080a7228 */ /* 0x000fcc0000000000 */
[----:B------:R-:W-:Y:S02]  /*0280*/  DFMA R2, R20, R22, R2 ;  /* 0x000000161402722b */ /* 0x000fe40000000002 */
[----:B------:R-:W-:-:S08]  /*0290*/  DMUL R10, R8, R10 ;  /* 0x0000000a080a7228 */ /* 0x000fd00000000000 */
[----:B------:R-:W-:Y:S01]  /*02a0*/  FFMA R0, RZ, R7, R3 ;  /* 0x00000007ff007223 */ /* 0x000fe20000000003 */
[----:B---3--:R-:W-:-:S04]  /*02b0*/  DFMA R12, R12, UR6, R10 ;  /* 0x000000060c0c7c2b */ /* 0x008fc8000800000a */
[----:B------:R-:W-:-:S13]  /*02c0*/  FSETP.GT.AND P0, PT, |R0|, 1.469367938527859385e-39, PT ;  /* 0x001000000000780b */ /* 0x000fda0003f04200 */
[----:B------:R-:W-:Y:S05]  /*02d0*/  @P0 BRA P1, `(.L_x_60) ;  /* 0x0000000000180947 */ /* 0x000fea0000800000 */
[----:B------:R-:W-:Y:S01]  /*02e0*/  IMAD.MOV.U32 R8, RZ, RZ, R14 ;  /* 0x000000ffff087224 */ /* 0x000fe200078e000e */
[----:B------:R-:W-:Y:S01]  /*02f0*/  MOV R0, 0x320 ;  /* 0x0000032000007802 */ /* 0x000fe20000000f00 */
[----:B------:R-:W-:-:S07]  /*0300*/  IMAD.MOV.U32 R9, RZ, RZ, R15 ;  /* 0x000000ffff097224 */ /* 0x000fce00078e000f */
[----:B------:R-:W-:Y:S05]  /*0310*/  CALL.REL.NOINC `($__internal_1_$__cuda_sm20_div_rn_f64_full) ;  /* 0x0000000400547944 */ /* 0x000fea0003c00000 */
[----:B------:R-:W-:Y:S02]  /*0320*/  IMAD.MOV.U32 R2, RZ, RZ, R22 ;  /* 0x000000ffff027224 */ /* 0x000fe400078e0016 */
[----:B------:R-:W-:-:S07]  /*0330*/  IMAD.MOV.U32 R3, RZ, RZ, R23 ;  /* 0x000000ffff037224 */ /* 0x000fce00078e0017 */
.L_x_60:
[----:B------:R-:W-:Y:S05]  /*0340*/  BSYNC.RECONVERGENT B0 ;  /* 0x0000000000007941 */ /* 0x000fea0003800200 */
.L_x_59:
[----:B------:R-:W0:Y:S01]  /*0350*/  LDC.64 R8, c[0x0][0x3d0] ;  /* 0x0000f400ff087b82 */ /* 0x000e220000000a00 */
[----:B------:R-:W-:Y:S01]  /*0360*/  MOV R6, 0x1 ;  /* 0x0000000100067802 */ /* 0x000fe20000000f00 */
[----:B------:R-:W-:Y:S01]  /*0370*/  BSSY.RECONVERGENT B0, `(.L_x_61) ;  /* 0x0000017000007945 */ /* 0x000fe20003800200 */
[----:B------:R-:W-:Y:S01]  /*0380*/  FSETP.GEU.AND P1, PT, |R13|, 6.5827683646048100446e-37, PT ;  /* 0x036000000d00780b */ /* 0x000fe20003f2e200 */
[----:B0-----:R-:W-:-:S06]  /*0390*/  DADD R8, -R8, 1 ;  /* 0x3ff0000008087429 */ /* 0x001fcc0000000100 */
[----:B------:R-:W0:Y:S02]  /*03a0*/  MUFU.RCP64H R7, R9 ;  /* 0x0000000900077308 */ /* 0x000e240000001800 */
[----:B0-----:R-:W-:-:S08]  /*03b0*/  DFMA R10, -R8, R6, 1 ;  /* 0x3ff00000080a742b */ /* 0x001fd00000000106 */
[----:B------:R-:W-:-:S08]  /*03c0*/  DFMA R10, R10, R10, R10 ;  /* 0x0000000a0a0a722b */ /* 0x000fd0000000000a */
[----:B------:R-:W-:-:S08]  /*03d0*/  DFMA R10, R6, R10, R6 ;  /* 0x0000000a060a722b */ /* 0x000fd00000000006 */
[----:B------:R-:W-:-:S08]  /*03e0*/  DFMA R6, -R8, R10, 1 ;  /* 0x3ff000000806742b */ /* 0x000fd0000000010a */
[----:B------:R-:W-:-:S08]  /*03f0*/  DFMA R6, R10, R6, R10 ;  /* 0x000000060a06722b */ /* 0x000fd0000000000a */
[----:B------:R-:W-:-:S08]  /*0400*/  DMUL R10, R12, R6 ;  /* 0x000000060c0a7228 */ /* 0x000fd00000000000 */
[----:B------:R-:W-:-:S08]  /*0410*/  DFMA R20, -R8, R10, R12 ;  /* 0x0000000a0814722b */ /* 0x000fd0000000010c */
[----:B------:R-:W-:-:S10]  /*0420*/  DFMA R6, R6, R20, R10 ;  /* 0x000000140606722b */ /* 0x000fd4000000000a */
[----:B------:R-:W-:-:S05]  /*0430*/  FFMA R0, RZ, R9, R7 ;  /* 0x00000009ff007223 */ /* 0x000fca0000000007 */
[----:B------:R-:W-:-:S13]  /*0440*/  FSETP.GT.AND P0, PT, |R0|, 1.469367938527859385e-39, PT ;  /* 0x001000000000780b */ /* 0x000fda0003f04200 */
[----:B------:R-:W-:Y:S05]  /*0450*/  @P0 BRA P1, `(.L_x_62) ;  /* 0x0000000000200947 */ /* 0x000fea0000800000 */
[----:B------:R-:W-:Y:S01]  /*0460*/  IMAD.MOV.U32 R6, RZ, RZ, R8 ;  /* 0x000000ffff067224 */ /* 0x000fe200078e0008 */
[----:B------:R-:W-:Y:S01]  /*0470*/  MOV R0, 0x4c0 ;  /* 0x000004c000007802 */ /* 0x000fe20000000f00 */
[----:B------:R-:W-:Y:S02]  /*0480*/  IMAD.MOV.U32 R7, RZ, RZ, R9 ;  /* 0x000000ffff077224 */ /* 0x000fe400078e0009 */
[----:B------:R-:W-:Y:S02]  /*0490*/  IMAD.MOV.U32 R8, RZ, RZ, R12 ;  /* 0x000000ffff087224 */ /* 0x000fe400078e000c */
[----:B------:R-:W-:-:S07]  /*04a0*/  IMAD.MOV.U32 R9, RZ, RZ, R13 ;  /* 0x000000ffff097224 */ /* 0x000fce00078e000d */
[----:B------:R-:W-:Y:S05]  /*04b0*/  CALL.REL.NOINC `($__internal_1_$__cuda_sm20_div_rn_f64_full) ;  /* 0x0000000000ec7944 */ /* 0x000fea0003c00000 */
[----:B------:R-:W-:Y:S02]  /*04c0*/  IMAD.MOV.U32 R6, RZ, RZ, R22 ;  /* 0x000000ffff067224 */ /* 0x000fe400078e0016 */
[----:B------:R-:W-:-:S07]  /*04d0*/  IMAD.MOV.U32 R7, RZ, RZ, R23 ;  /* 0x000000ffff077224 */ /* 0x000fce00078e0017 */
.L_x_62:
[----:B------:R-:W-:Y:S05]  /*04e0*/  BSYNC.RECONVERGENT B0 ;  /* 0x0000000000007941 */ /* 0x000fea0003800200 */
.L_x_61:
[----:B------:R-:W0:Y:S01]  /*04f0*/  MUFU.RSQ64H R23, R7 ;  /* 0x0000000700177308 */ /* 0x000e220000001c00 */
[----:B------:R-:W-:Y:S01]  /*0500*/  IADD3 R22, PT, PT, R7, -0x3500000, RZ ;  /* 0xfcb0000007167810 */ /* 0x000fe20007ffe0ff */
[----:B------:R-:W-:Y:S01]  /*0510*/  IMAD.MOV.U32 R26, RZ, RZ, 0x0 ;  /* 0x00000000ff1a7424 */ /* 0x000fe200078e00ff */
[----:B------:R-:W1:Y:S01]  /*0520*/  LDCU.64 UR6, c[0x0][0x3c0] ;  /* 0x00007800ff0677ac */ /* 0x000e620008000a00 */
[----:B------:R-:W-:Y:S01]  /*0530*/  IMAD.MOV.U32 R27, RZ, RZ, 0x3fd80000 ;  /* 0x3fd80000ff1b7424 */ /* 0x000fe200078e00ff */
[----:B------:R-:W-:Y:S01]  /*0540*/  ISETP.GE.U32.AND P0, PT, R22, 0x7ca00000, PT ;  /* 0x7ca000001600780c */ /* 0x000fe20003f06070 */
[----:B------:R-:W-:Y:S01]  /*0550*/  BSSY.RECONVERGENT B0, `(.L_x_63) ;  /* 0x0000013000007945 */ /* 0x000fe20003800200 */
[----:B0-----:R-:W-:-:S08]  /*0560*/  DMUL R8, R22, R22 ;  /* 0x0000001616087228 */ /* 0x001fd00000000000 */
[----:B------:R-:W-:-:S08]  /*0570*/  DFMA R8, -R8, R6, 1 ;  /* 0x3ff000000808742b */ /* 0x000fd00000000106 */
[----:B------:R-:W-:Y:S02]  /*0580*/  DFMA R26, R8, R26, 0.5 ;  /* 0x3fe00000081a742b */ /* 0x000fe4000000001a */
[----:B------:R-:W-:-:S08]  /*0590*/  DMUL R8, R22, R8 ;  /* 0x0000000816087228 */ /* 0x000fd00000000000 */
[----:B------:R-:W-:Y:S02]  /*05a0*/  DFMA R26, R26, R8, R22 ;  /* 0x000000081a1a722b */ /* 0x000fe40000000016 */
[----:B-1----:R-:W-:-:S06]  /*05b0*/  DMUL R8, R2, UR6 ;  /* 0x0000000602087c28 */ /* 0x002fcc0008000000 */
[----:B------:R-:W-:Y:S02]  /*05c0*/  DMUL R20, R26, R6 ;  /* 0x000000061a147228 */ /* 0x000fe40000000000 */
[----:B------:R-:W-:Y:S02]  /*05d0*/  VIADD R25, R27, 0xfff00000 ;  /* 0xfff000001b197836 */ /* 0x000fe40000000000 */
[----:B------:R-:W-:-:S04]  /*05e0*/  IMAD.MOV.U32 R24, RZ, RZ, R26 ;  /* 0x000000ffff187224 */ /* 0x000fc800078e001a */
[----:B------:R-:W-:-:S08]  /*05f0*/  DFMA R10, R20, -R20, R6 ;  /* 0x80000014140a722b */ /* 0x000fd00000000006 */
[----:B------:R-:W-:Y:S01]  /*0600*/  DFMA R2, R10, R24, R20 ;  /* 0x000000180a02722b */ /* 0x000fe20000000014 */
[----:B------:R-:W-:Y:S10]  /*0610*/  @!P0 BRA `(.L_x_64) ;  /* 0x0000000000188947 */ /* 0x000ff40003800000 */
[----:B------:R-:W-:Y:S01]  /*0620*/  IMAD.MOV.U32 R2, RZ, RZ, R6 ;  /* 0x000000ffff027224 */ /* 0x000fe200078e0006 */
[----:B------:R-:W-:Y:S01]  /*0630*/  MOV R0, 0x660 ;  /* 0x0000066000007802 */ /* 0x000fe20000000f00 */
[----:B------:R-:W-:-:S07]  /*0640*/  IMAD.MOV.U32 R3, RZ, RZ, R7 ;  /* 0x000000ffff037224 */ /* 0x000fce00078e0007 */
[----:B------:R-:W-:Y:S05]  /*0650*/  CALL.REL.NOINC `($__internal_2_$__cuda_sm20_dsqrt_rn_f64_mediumpath_v1) ;  /* 0x0000000400f87944 */ /* 0x000fea0003c00000 */
[----:B------:R-:W-:Y:S01]  /*0660*/  MOV R2, R6 ;  /* 0x0000000600027202 */ /* 0x000fe20000000f00 */
[----:B------:R-:W-:-:S07]  /*0670*/  IMAD.MOV.U32 R3, RZ, RZ, R7 ;  /* 0x000000ffff037224 */ /* 0x000fce00078e0007 */
.L_x_64:
[----:B------:R-:W-:Y:S05]  /*0680*/  BSYNC.RECONVERGENT B0 ;  /* 0x0000000000007941 */ /* 0x000fea0003800200 */
.L_x_63:
[----:B------:R-:W0:Y:S01]  /*0690*/  LDCU.64 UR6, c[0x0][0x3b8] ;  /* 0x00007700ff0677ac */ /* 0x000e220008000a00 */
[----:B------:R-:W-:Y:S01]  /*06a0*/  FSETP.GEU.AND P1, PT, |R9|, 6.5827683646048100446e-37, PT ;  /* 0x036000000900780b */ /* 0x000fe20003f2e200 */
[----:B------:R-:W-:Y:S01]  /*06b0*/  BSSY.RECONVERGENT B0, `(.L_x_65) ;  /* 0x0000013000007945 */ /* 0x000fe20003800200 */
[----:B0-----:R-:W-:Y:S01]  /*06c0*/  DADD R6, R2, UR6 ;  /* 0x0000000602067e29 */ /* 0x001fe20008000000 */
[----:B------:R-:W-:-:S05]  /*06d0*/  IMAD.MOV.U32 R2, RZ, RZ, 0x1 ;  /* 0x00000001ff027424 */ /* 0x000fca00078e00ff */
        /* <DEDUP_REMOVED lines=12> */
[----:B------:R-:W-:-:S07]  /*07a0*/  MOV R0, 0x7c0 ;  /* 0x000007c000007802 */ /* 0x000fce0000000f00 */
[----:B------:R-:W-:Y:S05]  /*07b0*/  CALL.REL.NOINC `($__internal_1_$__cuda_sm20_div_rn_f64_full) ;  /* 0x00000000002c7944 */ /* 0x000fea0003c00000 */
[----:B------:R-:W-:Y:S02]  /*07c0*/  IMAD.MOV.U32 R2, RZ, RZ, R22 ;  /* 0x000000ffff027224 */ /* 0x000fe400078e0016 */
[----:B------:R-:W-:-:S07]  /*07d0*/  IMAD.MOV.U32 R3, RZ, RZ, R23 ;  /* 0x000000ffff037224 */ /* 0x000fce00078e0017 */
.L_x_66:
[----:B------:R-:W-:Y:S05]  /*07e0*/  BSYNC.RECONVERGENT B0 ;  /* 0x0000000000007941 */ /* 0x000fea0003800200 */
.L_x_65:
[----:B------:R-:W0:Y:S02]  /*07f0*/  LDC.64 R6, c[0x0][0x380] ;  /* 0x0000e000ff067b82 */ /* 0x000e240000000a00 */
[----:B0-----:R-:W-:-:S05]  /*0800*/  IMAD.WIDE R4, R4, 0x8, R6 ;  /* 0x0000000804047825 */ /* 0x001fca00078e0206 */
[----:B------:R-:W2:Y:S02]  /*0810*/  LDG.E.64 R6, desc[UR4][R4.64] ;  /* 0x0000000404067981 */ /* 0x000ea4000c1e1b00 */
[----:B--2---:R-:W-:-:S07]  /*0820*/  DADD R6, R6, -R2 ;  /* 0x0000000006067229 */ /* 0x004fce0000000802 */
[----:B------:R-:W-:Y:S04]  /*0830*/  STG.E.64 desc[UR4][R4.64], R6 ;  /* 0x0000000604007986 */ /* 0x000fe8000c101b04 */
[----:B------:R-:W-:Y:S04]  /*0840*/  STG.E.64 desc[UR4][R18.64], R14 ;  /* 0x0000000e12007986 */ /* 0x000fe8000c101b04 */
[----:B------:R-:W-:Y:S01]  /*0850*/  STG.E.64 desc[UR4][R16.64], R12 ;  /* 0x0000000c10007986 */ /* 0x000fe2000c101b04 */
[----:B------:R-:W-:Y:S05]  /*0860*/  EXIT ;  /* 0x000000000000794d */ /* 0x000fea0003800000 */
        .weak           $__internal_1_$__cuda_sm20_div_rn_f64_full
        .type           $__internal_1_$__cuda_sm20_div_rn_f64_full,@function
        .size           $__internal_1_$__cuda_sm20_div_rn_f64_full,($__internal_2_$__cuda_sm20_dsqrt_rn_f64_mediumpath_v1 - $__internal_1_$__cuda_sm20_div_rn_f64_full)
$__internal_1_$__cuda_sm20_div_rn_f64_full:
[----:B------:R-:W-:Y:S01]  /*0870*/  IMAD.MOV.U32 R11, RZ, RZ, R9 ;  /* 0x000000ffff0b7224 */ /* 0x000fe200078e0009 */
[C---:B------:R-:W-:Y:S01]  /*0880*/  FSETP.GEU.AND P0, PT, |R7|.reuse, 1.469367938527859385e-39, PT ;  /* 0x001000000700780b */ /* 0x040fe20003f0e200 */
[----:B------:R-:W-:Y:S01]  /*0890*/  IMAD.MOV.U32 R10, RZ, RZ, R8 ;  /* 0x000000ffff0a7224 */ /* 0x000fe200078e0008 */
[----:B------:R-:W-:Y:S01]  /*08a0*/  LOP3.LUT R8, R7, 0x800fffff, RZ, 0xc0, !PT ;  /* 0x800fffff07087812 */ /* 0x000fe200078ec0ff */
[----:B------:R-:W-:Y:S01]  /*08b0*/  IMAD.MOV.U32 R28, RZ, RZ, 0x1ca00000 ;  /* 0x1ca00000ff1c7424 */ /* 0x000fe200078e00ff */
[C---:B------:R-:W-:Y:S01]  /*08c0*/  FSETP.GEU.AND P2, PT, |R11|.reuse, 1.469367938527859385e-39, PT ;  /* 0x001000000b00780b */ /* 0x040fe20003f4e200 */
[----:B------:R-:W-:Y:S01]  /*08d0*/  IMAD.MOV.U32 R22, RZ, RZ, 0x1 ;  /* 0x00000001ff167424 */ /* 0x000fe200078e00ff */
[----:B------:R-:W-:Y:S01]  /*08e0*/  LOP3.LUT R9, R8, 0x3ff00000, RZ, 0xfc, !PT ;  /* 0x3ff0000008097812 */ /* 0x000fe200078efcff */
[----:B------:R-:W-:Y:S01]  /*08f0*/  BSSY.RECONVERGENT B1, `(.L_x_67) ;  /* 0x0000051000017945 */ /* 0x000fe20003800200 */
[----:B------:R-:W-:Y:S02]  /*0900*/  MOV R8, R6 ;  /* 0x0000000600087202 */ /* 0x000fe40000000f00 */
[----:B------:R-:W-:-:S02]  /*0910*/  LOP3.LUT R5, R11, 0x7ff00000, RZ, 0xc0, !PT ;  /* 0x7ff000000b057812 */ /* 0x000fc400078ec0ff */
[----:B------:R-:W-:Y:S01]  /*0920*/  LOP3.LUT R29, R7, 0x7ff00000, RZ, 0xc0, !PT ;  /* 0x7ff00000071d7812 */ /* 0x000fe200078ec0ff */
[----:B------:R-:W-:-:S03]  /*0930*/  @!P0 DMUL R8, R6, 8.98846567431157953865e+307 ;  /* 0x7fe0000006088828 */ /* 0x000fc60000000000 */
[----:B------:R-:W-:Y:S01]  /*0940*/  ISETP.GE.U32.AND P1, PT, R5, R29, PT ;  /* 0x0000001d0500720c */ /* 0x000fe20003f26070 */
[----:B------:R-:W-:Y:S01]  /*0950*/  @!P2 IMAD.MOV.U32 R24, RZ, RZ, RZ ;  /* 0x000000ffff18a224 */ /* 0x000fe200078e00ff */
[----:B------:R-:W-:Y:S01]  /*0960*/  @!P2 LOP3.LUT R20, R7, 0x7ff00000, RZ, 0xc0, !PT ;  /* 0x7ff000000714a812 */ /* 0x000fe200078ec0ff */
[----:B------:R-:W0:Y:S01]  /*0970*/  MUFU.RCP64H R23, R9 ;  /* 0x0000000900177308 */ /* 0x000e220000001800 */
[C---:B------:R-:W-:Y:S02]  /*0980*/  SEL R21, R28.reuse, 0x63400000, !P1 ;  /* 0x634000001c157807 */ /* 0x040fe40004800000 */
[----:B------:R-:W-:Y:S01]  /*0990*/  @!P2 ISETP.GE.U32.AND P3, PT, R5, R20, PT ;  /* 0x000000140500a20c */ /* 0x000fe20003f66070 */
[----:B------:R-:W-:Y:S01]  /*09a0*/  IMAD.MOV.U32 R20, RZ, RZ, R10 ;  /* 0x000000ffff147224 */ /* 0x000fe200078e000a */
[----:B------:R-:W-:Y:S02]  /*09b0*/  LOP3.LUT R21, R21, 0x800fffff, R11, 0xf8, !PT ;  /* 0x800fffff15157812 */ /* 0x000fe400078ef80b */
[----:B------:R-:W-:-:S02]  /*09c0*/  @!P2 SEL R25, R28, 0x63400000, !P3 ;  /* 0x634000001c19a807 */ /* 0x000fc40005800000 */
[----:B------:R-:W-:Y:S02]  /*09d0*/  @!P0 LOP3.LUT R29, R9, 0x7ff00000, RZ, 0xc0, !PT ;  /* 0x7ff00000091d8812 */ /* 0x000fe400078ec0ff */
[----:B------:R-:W-:-:S04]  /*09e0*/  @!P2 LOP3.LUT R25, R25, 0x80000000, R11, 0xf8, !PT ;  /* 0x800000001919a812 */ /* 0x000fc800078ef80b */
[----:B------:R-:W-:-:S06]  /*09f0*/  @!P2 LOP3.LUT R25, R25, 0x100000, RZ, 0xfc, !PT ;  /* 0x001000001919a812 */ /* 0x000fcc00078efcff */
[----:B------:R-:W-:Y:S02]  /*0a00*/  @!P2 DFMA R20, R20, 2, -R24 ;  /* 0x400000001414a82b */ /* 0x000fe40000000818 */
[----:B0-----:R-:W-:-:S08]  /*0a10*/  DFMA R24, R22, -R8, 1 ;  /* 0x3ff000001618742b */ /* 0x001fd00000000808 */
[----:B------:R-:W-:-:S08]  /*0a20*/  DFMA R24, R24, R24, R24 ;  /* 0x000000181818722b */ /* 0x000fd00000000018 */
[----:B------:R-:W-:-:S08]  /*0a30*/  DFMA R24, R22, R24, R22 ;  /* 0x000000181618722b */ /* 0x000fd00000000016 */
[----:B------:R-:W-:-:S08]  /*0a40*/  DFMA R22, R24, -R8, 1 ;  /* 0x3ff000001816742b */ /* 0x000fd00000000808 */
[----:B------:R-:W-:-:S08]  /*0a50*/  DFMA R22, R24, R22, R24 ;  /* 0x000000161816722b */ /* 0x000fd00000000018 */
[----:B------:R-:W-:-:S08]  /*0a60*/  DMUL R24, R22, R20 ;  /* 0x0000001416187228 */ /* 0x000fd00000000000 */
[----:B------:R-:W-:-:S08]  /*0a70*/  DFMA R26, R24, -R8, R20 ;  /* 0x80000008181a722b */ /* 0x000fd00000000014 */
[----:B------:R-:W-:Y:S01]  /*0a80*/  DFMA R26, R22, R26, R24 ;  /* 0x0000001a161a722b */ /* 0x000fe20000000018 */
[----:B------:R-:W-:Y:S01]  /*0a90*/  IMAD.MOV.U32 R24, RZ, RZ, R5 ;  /* 0x000000ffff187224 */ /* 0x000fe200078e0005 */
[----:B------:R-:W-:-:S05]  /*0aa0*/  @!P2 LOP3.LUT R24, R21, 0x7ff00000, RZ, 0xc0, !PT ;  /* 0x7ff000001518a812 */ /* 0x000fca00078ec0ff */
[----:B------:R-:W-:-:S05]  /*0ab0*/  VIADD R22, R24, 0xffffffff ;  /* 0xffffffff18167836 */ /* 0x000fca0000000000 */
[----:B------:R-:W-:Y:S02]  /*0ac0*/  ISETP.GT.U32.AND P0, PT, R22, 0x7feffffe, PT ;  /* 0x7feffffe1600780c */ /* 0x000fe40003f04070 */
[----:B------:R-:W-:-:S04]  /*0ad0*/  IADD3 R22, PT, PT, R29, -0x1, RZ ;  /* 0xffffffff1d167810 */ /* 0x000fc80007ffe0ff */
[----:B------:R-:W-:-:S13]  /*0ae0*/  ISETP.GT.U32.OR P0, PT, R22, 0x7feffffe, P0 ;  /* 0x7feffffe1600780c */ /* 0x000fda0000704470 */
[----:B------:R-:W-:Y:S05]  /*0af0*/  @P0 BRA `(.L_x_68) ;  /* 0x00000000006c0947 */ /* 0x000fea0003800000 */
[----:B------:R-:W-:-:S04]  /*0b00*/  LOP3.LUT R22, R7, 0x7ff00000, RZ, 0xc0, !PT ;  /* 0x7ff0000007167812 */ /* 0x000fc800078ec0ff */
[CC--:B------:R-:W-:Y:S02]  /*0b10*/  VIADDMNMX R10, R5.reuse, -R22.reuse, 0xb9600000, !PT ;  /* 0xb9600000050a7446 */ /* 0x0c0fe40007800916 */
[----:B------:R-:W-:Y:S02]  /*0b20*/  ISETP.GE.U32.AND P0, PT, R5, R22, PT ;  /* 0x000000160500720c */ /* 0x000fe40003f06070 */
[----:B------:R-:W-:Y:S01]  /*0b30*/  VIMNMX R5, PT, PT, R10, 0x46a00000, PT ;  /* 0x46a000000a057848 */ /* 0x000fe20003fe0100 */
[----:B------:R-:W-:Y:S01]  /*0b40*/  IMAD.MOV.U32 R10, RZ, RZ, RZ ;  /* 0x000000ffff0a7224 */ /* 0x000fe200078e00ff */
        /* <DEDUP_REMOVED lines=14> */
[----:B------:R-:W-:Y:S01]  /*0c30*/  IMAD.MOV.U32 R8, RZ, RZ, RZ ;  /* 0x000000ffff087224 */ /* 0x000fe200078e00ff */
[----:B------:R-:W-:-:S05]  /*0c40*/  IADD3 R5, PT, PT, -R5, -0x43300000, RZ ;  /* 0xbcd0000005057810 */ /* 0x000fca0007ffe1ff */
[----:B------:R-:W-:-:S03]  /*0c50*/  DFMA R8, R22, -R8, R26 ;  /* 0x800000081608722b */ /* 0x000fc6000000001a */
[----:B------:R-:W-:-:S07]  /*0c60*/  LOP3.LUT R7, R11, R7, RZ, 0x3c, !PT ;  /* 0x000000070b077212 */ /* 0x000fce00078e3cff */
[----:B------:R-:W-:-:S04]  /*0c70*/  FSETP.NEU.AND P0, PT, |R9|, R5, PT ;  /* 0x000000050900720b */ /* 0x000fc80003f0d200 */
[----:B------:R-:W-:Y:S02]  /*0c80*/  FSEL R22, R10, R22, !P0 ;  /* 0x000000160a167208 */ /* 0x000fe40004000000 */
[----:B------:R-:W-:Y:S01]  /*0c90*/  FSEL R23, R7, R23, !P0 ;  /* 0x0000001707177208 */ /* 0x000fe20004000000 */
[----:B------:R-:W-:Y:S06]  /*0ca0*/  BRA `(.L_x_69) ;  /* 0x0000000000547947 */ /* 0x000fec0003800000 */
.L_x_68:
        /* <DEDUP_REMOVED lines=16> */
.L_x_71:
[----:B------:R-:W-:Y:S01]  /*0db0*/  LOP3.LUT R23, R7, 0x80000, RZ, 0xfc, !PT ;  /* 0x0008000007177812 */ /* 0x000fe200078efcff */
[----:B------:R-:W-:Y:S01]  /*0dc0*/  IMAD.MOV.U32 R22, RZ, RZ, R6 ;  /* 0x000000ffff167224 */ /* 0x000fe200078e0006 */
[----:B------:R-:W-:Y:S06]  /*0dd0*/  BRA `(.L_x_69) ;  /* 0x0000000000087947 */ /* 0x000fec0003800000 */
.L_x_70:
[----:B------:R-:W-:Y:S01]  /*0de0*/  LOP3.LUT R23, R11, 0x80000, RZ, 0xfc, !PT ;  /* 0x000800000b177812 */ /* 0x000fe200078efcff */
[----:B------:R-:W-:-:S07]  /*0df0*/  IMAD.MOV.U32 R22, RZ, RZ, R10 ;  /* 0x000000ffff167224 */ /* 0x000fce00078e000a */
.L_x_69:
[----:B------:R-:W-:Y:S05]  /*0e00*/  BSYNC.RECONVERGENT B1 ;  /* 0x0000000000017941 */ /* 0x000fea0003800200 */
.L_x_67:
[----:B------:R-:W-:Y:S01]  /*0e10*/  MOV R6, R0 ;  /* 0x0000000000067202 */ /* 0x000fe20000000f00 */
[----:B------:R-:W-:-:S04]  /*0e20*/  IMAD.MOV.U32 R7, RZ, RZ, 0x0 ;  /* 0x00000000ff077424 */ /* 0x000fc800078e00ff */
[----:B------:R-:W-:Y:S05]  /*0e30*/  RET.REL.NODEC R6 `(_Z11adam_kernelPdPKdS_S_idddddd) ;  /* 0xfffffff006707950 */ /* 0x000fea0003c3ffff */
        .weak           $__internal_2_$__cuda_sm20_dsqrt_rn_f64_mediumpath_v1
        .type           $__internal_2_$__cuda_sm20_dsqrt_rn_f64_mediumpath_v1,@function
        .size           $__internal_2_$__cuda_sm20_dsqrt_rn_f64_mediumpath_v1,(.L_x_79 - $__internal_2_$__cuda_sm20_dsqrt_rn_f64_mediumpath_v1)
$__internal_2_$__cuda_sm20_dsqrt_rn_f64_mediumpath_v1:
[----:B------:R-:W-:Y:S01]  /*0e40*/  ISETP.GE.U32.AND P0, PT, R22, -0x3400000, PT ;  /* 0xfcc000001600780c */ /* 0x000fe20003f06070 */
[----:B------:R-:W-:Y:S01]  /*0e50*/  BSSY.RECONVERGENT B1, `(.L_x_72) ;  /* 0x0000024000017945 */ /* 0x000fe20003800200 */
[----:B------:R-:W-:-:S11]  /*0e60*/  IMAD.MOV.U32 R24, RZ, RZ, R26 ;  /* 0x000000ffff187224 */ /* 0x000fd600078e001a */
[----:B------:R-:W-:Y:S05]  /*0e70*/  @!P0 BRA `(.L_x_73) ;  /* 0x0000000000208947 */ /* 0x000fea0003800000 */
[----:B------:R-:W-:-:S10]  /*0e80*/  DFMA.RM R24, R10, R24, R20 ;  /* 0x000000180a18722b */ /* 0x000fd40000004014 */
[----:B------:R-:W-:-:S05]  /*0e90*/  IADD3 R6, P0, PT, R24, 0x1, RZ ;  /* 0x0000000118067810 */ /* 0x000fca0007f1e0ff */
[----:B------:R-:W-:-:S06]  /*0ea0*/  IMAD.X R7, RZ, RZ, R25, P0 ;  /* 0x000000ffff077224 */ /* 0x000fcc00000e0619 */
[----:B------:R-:W-:-:S08]  /*0eb0*/  DFMA.RP R2, -R24, R6, R2 ;  /* 0x000000061802722b */ /* 0x000fd00000008102 */
[----:B------:R-:W-:-:S06]  /*0ec0*/  DSETP.GT.AND P0, PT, R2, RZ, PT ;  /* 0x000000ff0200722a */ /* 0x000fcc0003f04000 */
[----:B------:R-:W-:Y:S02]  /*0ed0*/  FSEL R6, R6, R24, P0 ;  /* 0x0000001806067208 */ /* 0x000fe40000000000 */
[----:B------:R-:W-:Y:S01]  /*0ee0*/  FSEL R7, R7, R25, P0 ;  /* 0x0000001907077208 */ /* 0x000fe20000000000 */
[----:B------:R-:W-:Y:S06]  /*0ef0*/  BRA `(.L_x_74) ;  /* 0x0000000000647947 */ /* 0x000fec0003800000 */
.L_x_73:
[----:B------:R-:W-:-:S14]  /*0f00*/  DSETP.NE.AND P0, PT, R2, RZ, PT ;  /* 0x000000ff0200722a */ /* 0x000fdc0003f05000 */
[----:B------:R-:W-:Y:S05]  /*0f10*/  @!P0 BRA `(.L_x_75) ;  /* 0x0000000000588947 */ /* 0x000fea0003800000 */
[----:B------:R-:W-:-:S13]  /*0f20*/  ISETP.GE.AND P0, PT, R3, RZ, PT ;  /* 0x000000ff0300720c */ /* 0x000fda0003f06270 */
[----:B------:R-:W-:Y:S02]  /*0f30*/  @!P0 IMAD.MOV.U32 R6, RZ, RZ, 0x0 ;  /* 0x00000000ff068424 */ /* 0x000fe400078e00ff */
[----:B------:R-:W-:Y:S01]  /*0f40*/  @!P0 IMAD.MOV.U32 R7, RZ, RZ, -0x80000 ;  /* 0xfff80000ff078424 */ /* 0x000fe200078e00ff */
[----:B------:R-:W-:Y:S06]  /*0f50*/  @!P0 BRA `(.L_x_74) ;  /* 0x00000000004c8947 */ /* 0x000fec0003800000 */
[----:B------:R-:W-:-:S13]  /*0f60*/  ISETP.GT.AND P0, PT, R3, 0x7fefffff, PT ;  /* 0x7fefffff0300780c */ /* 0x000fda0003f04270 */
[----:B------:R-:W-:Y:S05]  /*0f70*/  @P0 BRA `(.L_x_75) ;  /* 0x0000000000400947 */ /* 0x000fea0003800000 */
[----:B------:R-:W-:Y:S01]  /*0f80*/  DMUL R2, R2, 8.11296384146066816958e+31 ;  /* 0x4690000002027828 */ /* 0x000fe20000000000 */
[----:B------:R-:W-:Y:S01]  /*0f90*/  IMAD.MOV.U32 R6, RZ, RZ, RZ ;  /* 0x000000ffff067224 */ /* 0x000fe200078e00ff */
[----:B------:R-:W-:Y:S01]  /*0fa0*/  MOV R20, 0x0 ;  /* 0x0000000000147802 */ /* 0x000fe20000000f00 */
[----:B------:R-:W-:-:S03]  /*0fb0*/  IMAD.MOV.U32 R21, RZ, RZ, 0x3fd80000 ;  /* 0x3fd80000ff157424 */ /* 0x000fc600078e00ff */
[----:B------:R-:W0:Y:S02]  /*0fc0*/  MUFU.RSQ64H R7, R3 ;  /* 0x0000000300077308 */ /* 0x000e240000001c00 */
[----:B0-----:R-:W-:-:S08]  /*0fd0*/  DMUL R10, R6, R6 ;  /* 0x00000006060a7228 */ /* 0x001fd00000000000 */
[----:B------:R-:W-:-:S08]  /*0fe0*/  DFMA R10, R2, -R10, 1 ;  /* 0x3ff00000020a742b */ /* 0x000fd0000000080a */
[----:B------:R-:W-:Y:S02]  /*0ff0*/  DFMA R20, R10, R20, 0.5 ;  /* 0x3fe000000a14742b */ /* 0x000fe40000000014 */
[----:B------:R-:W-:-:S08]  /*1000*/  DMUL R10, R6, R10 ;  /* 0x0000000a060a7228 */ /* 0x000fd00000000000 */
[----:B------:R-:W-:-:S08]  /*1010*/  DFMA R10, R20, R10, R6 ;  /* 0x0000000a140a722b */ /* 0x000fd00000000006 */
[----:B------:R-:W-:Y:S02]  /*1020*/  DMUL R6, R2, R10 ;  /* 0x0000000a02067228 */ /* 0x000fe40000000000 */
[----:B------:R-:W-:-:S06]  /*1030*/  VIADD R11, R11, 0xfff00000 ;  /* 0xfff000000b0b7836 */ /* 0x000fcc0000000000 */
[----:B------:R-:W-:-:S08]  /*1040*/  DFMA R20, R6, -R6, R2 ;  /* 0x800000060614722b */ /* 0x000fd00000000002 */
[----:B------:R-:W-:-:S10]  /*1050*/  DFMA R6, R10, R20, R6 ;  /* 0x000000140a06722b */ /* 0x000fd40000000006 */
[----:B------:R-:W-:Y:S01]  /*1060*/  VIADD R7, R7, 0xfcb00000 ;  /* 0xfcb0000007077836 */ /* 0x000fe20000000000 */
[----:B------:R-:W-:Y:S06]  /*1070*/  BRA `(.L_x_74) ;  /* 0x0000000000047947 */ /* 0x000fec0003800000 */
.L_x_75:
[----:B------:R-:W-:-:S11]  /*1080*/  DADD R6, R2, R2 ;  /* 0x0000000002067229 */ /* 0x000fd60000000002 */
.L_x_74:
[----:B------:R-:W-:Y:S05]  /*1090*/  BSYNC.RECONVERGENT B1 ;  /* 0x0000000000017941 */ /* 0x000fea0003800200 */
.L_x_72:
[----:B------:R-:W-:Y:S02]  /*10a0*/  IMAD.MOV.U32 R2, RZ, RZ, R0 ;  /* 0x000000ffff027224 */ /* 0x000fe400078e0000 */
[----:B------:R-:W-:-:S04]  /*10b0*/  IMAD.MOV.U32 R3, RZ, RZ, 0x0 ;  /* 0x00000000ff037424 */ /* 0x000fc800078e00ff */
[----:B------:R-:W-:Y:S05]  /*10c0*/  RET.REL.NODEC R2 `(_Z11adam_kernelPdPKdS_S_idddddd) ;  /* 0xffffffec02cc7950 */ /* 0x000fea0003c3ffff */
.L_x_76:
        /* <DEDUP_REMOVED lines=11> */
.L_x_79:


//--------------------- .nv.shared.reserved.0     --------------------------
	.section	.nv.shared.reserved.0,"aw",@nobits
	.weak		__nv_reservedSMEM_offset_0_alias
	.size		__nv_reservedSMEM_offset_0_alias, 0, 64
	.other		__nv_reservedSMEM_offset_0_alias,@"STO_CUDA_RESERVED_SHARED STV_DEFAULT"
__nv_reservedSMEM_offset_0_alias:
	.zero		0
	.zero		64


//--------------------- .nv.constant0._Z28relu_derivative_fused_kernelPKdS0_Pdi --------------------------
	.section	.nv.constant0._Z28relu_derivative_fused_kernelPKdS0_Pdi,"a",@progbits
	.sectionflags	@""
	.align	4
.nv.constant0._Z28relu_derivative_fused_kernelPKdS0_Pdi:
	.zero		924


//--------------------- .nv.constant0._Z33softmax_cross_entropy_grad_kernelPKdPKiPdii --------------------------
	.section	.nv.constant0._Z33softmax_cross_entropy_grad_kernelPKdPKiPdii,"a",@progbits
	.sectionflags	@""
	.align	4
.nv.constant0._Z33softmax_cross_entropy_grad_kernelPKdPKiPdii:
	.zero		928


//--------------------- .nv.constant0._Z29gcn_forward_relu_fused_kernelPdPKdi --------------------------
	.section	.nv.constant0._Z29gcn_forward_relu_fused_kernelPdPKdi,"a",@progbits
	.sectionflags	@""
	.align	4
.nv.constant0._Z29gcn_forward_relu_fused_kernelPdPKdi:
	.zero		916


//--------------------- .nv.constant0._Z11adam_kernelPdPKdS_S_idddddd --------------------------
	.section	.nv.constant0._Z11adam_kernelPdPKdS_S_idddddd,"a",@progbits
	.sectionflags	@""
	.align	4
.nv.constant0._Z11adam_kernelPdPKdS_S_idddddd:
	.zero		984


//--------------------- SYMBOLS --------------------------

	.type		.nv.reservedSmem.offset0,@object
	.size		.nv.reservedSmem.offset0,0x4
